//
// Generated by NVIDIA NVVM Compiler
//
// Compiler Build ID: CL-36424714
// Cuda compilation tools, release 13.0, V13.0.88
// Based on NVVM 20.0.0
//

.version 9.0
.target sm_100
.address_size 64

	// .globl	_Z14compute_stressPf
.global .align 4 .b8 __cudart_i2opi_f[24] = {65, 144, 67, 60, 153, 149, 98, 219, 192, 221, 52, 245, 209, 87, 39, 252, 41, 21, 68, 78, 110, 131, 249, 162};

.visible .entry _Z14compute_stressPf(
	.param .u64 .ptr .align 1 _Z14compute_stressPf_param_0
)
{
	.local .align 4 .b8 	__local_depot0[28];
	.reg .b64 	%SP;
	.reg .b64 	%SPL;
	.reg .pred 	%p<20>;
	.reg .b32 	%r<64>;
	.reg .b32 	%f<96>;
	.reg .b64 	%rd<25>;
	.reg .b64 	%fd<3>;

	mov.u64 	%SPL, __local_depot0;
	ld.param.u64 	%rd9, [_Z14compute_stressPf_param_0];
	add.u64 	%rd1, %SPL, 0;
	mov.u32 	%r20, %ctaid.x;
	mov.u32 	%r21, %ntid.x;
	mov.u32 	%r22, %tid.x;
	mad.lo.s32 	%r1, %r20, %r21, %r22;
	setp.gt.s32 	%p1, %r1, 262143;
	@%p1 bra 	$L__BB0_10;
	cvt.rn.f32.s32 	%f10, %r1;
	abs.f32 	%f11, %f10;
	setp.lt.f32 	%p2, %f11, 0f00800000;
	mul.f32 	%f13, %f11, 0f4B800000;
	selp.f32 	%f14, %f13, %f11, %p2;
	selp.f32 	%f15, 0fC1C00000, 0f00000000, %p2;
	mov.b32 	%r24, %f14;
	add.s32 	%r25, %r24, -1060439283;
	and.b32  	%r26, %r25, -8388608;
	sub.s32 	%r27, %r24, %r26;
	mov.b32 	%f16, %r27;
	cvt.rn.f32.s32 	%f17, %r26;
	fma.rn.f32 	%f18, %f17, 0f34000000, %f15;
	add.f32 	%f19, %f16, 0fBF800000;
	add.f32 	%f20, %f16, 0f3F800000;
	rcp.approx.ftz.f32 	%f21, %f20;
	add.f32 	%f22, %f19, %f19;
	mul.f32 	%f23, %f22, %f21;
	mul.f32 	%f24, %f23, %f23;
	sub.f32 	%f25, %f19, %f23;
	add.f32 	%f26, %f25, %f25;
	neg.f32 	%f27, %f23;
	fma.rn.f32 	%f28, %f27, %f19, %f26;
	mul.rn.f32 	%f29, %f21, %f28;
	fma.rn.f32 	%f30, %f24, 0f3A2C32E4, 0f3B52E7DB;
	fma.rn.f32 	%f31, %f30, %f24, 0f3C93BB73;
	fma.rn.f32 	%f32, %f31, %f24, 0f3DF6384F;
	mul.rn.f32 	%f33, %f32, %f24;
	fma.rn.f32 	%f34, %f23, 0f3FB8AA3B, %f18;
	sub.f32 	%f35, %f18, %f34;
	fma.rn.f32 	%f36, %f23, 0f3FB8AA3B, %f35;
	fma.rn.f32 	%f37, %f29, 0f3FB8AA3B, %f36;
	fma.rn.f32 	%f38, %f23, 0f32A55E34, %f37;
	mul.f32 	%f39, %f33, 0f40400000;
	fma.rn.f32 	%f40, %f39, %f29, %f38;
	fma.rn.f32 	%f41, %f33, %f23, %f40;
	add.rn.f32 	%f42, %f34, %f41;
	neg.f32 	%f43, %f34;
	add.rn.f32 	%f44, %f42, %f43;
	neg.f32 	%f45, %f44;
	add.rn.f32 	%f46, %f41, %f45;
	mov.f32 	%f47, 0f40000000;
	mul.rn.f32 	%f48, %f42, %f47;
	neg.f32 	%f49, %f48;
	fma.rn.f32 	%f50, %f42, 0f40000000, %f49;
	fma.rn.f32 	%f51, %f46, 0f40000000, %f50;
	cvt.rni.f32.f32 	%f52, %f48;
	sub.f32 	%f53, %f48, %f52;
	add.f32 	%f54, %f53, %f51;
	fma.rn.f32 	%f55, %f54, 0f391FCB8E, 0f3AAF85ED;
	fma.rn.f32 	%f56, %f55, %f54, 0f3C1D9856;
	fma.rn.f32 	%f57, %f56, %f54, 0f3D6357BB;
	fma.rn.f32 	%f58, %f57, %f54, 0f3E75FDEC;
	fma.rn.f32 	%f59, %f58, %f54, 0f3F317218;
	fma.rn.f32 	%f60, %f59, %f54, 0f3F800000;
	cvt.rzi.s32.f32 	%r28, %f52;
	setp.gt.f32 	%p3, %f52, 0f00000000;
	selp.b32 	%r29, 0, -2097152000, %p3;
	add.s32 	%r30, %r29, 2130706432;
	mov.b32 	%f61, %r30;
	mul.f32 	%f62, %f60, %f61;
	shl.b32 	%r31, %r28, 23;
	sub.s32 	%r32, %r31, %r29;
	mov.b32 	%f63, %r32;
	mul.f32 	%f64, %f62, %f63;
	abs.f32 	%f65, %f48;
	setp.gt.f32 	%p4, %f65, 0f43180000;
	setp.lt.f32 	%p5, %f48, 0f00000000;
	selp.f32 	%f66, 0f00000000, 0f7F800000, %p5;
	selp.f32 	%f67, %f66, %f64, %p4;
	setp.eq.s32 	%p6, %r1, 1;
	setp.nan.f32 	%p7, %f11, %f11;
	setp.eq.s32 	%p8, %r1, 0;
	setp.eq.f32 	%p9, %f11, 0f7F800000;
	add.f32 	%f68, %f10, %f10;
	mov.b32 	%r33, %f68;
	and.b32  	%r34, %r33, 2147483647;
	mov.b32 	%f69, %r34;
	add.rn.f32 	%f70, %f10, %f47;
	selp.f32 	%f71, %f69, %f67, %p9;
	selp.f32 	%f72, %f69, %f71, %p8;
	selp.f32 	%f73, %f70, %f72, %p7;
	selp.f32 	%f74, 0f3F800000, %f73, %p6;
	mul.f32 	%f75, %f74, 0f3F22F983;
	cvt.rni.s32.f32 	%r2, %f75;
	cvt.rn.f32.s32 	%f76, %r2;
	fma.rn.f32 	%f77, %f76, 0fBFC90FDA, %f74;
	fma.rn.f32 	%f78, %f76, 0fB3A22168, %f77;
	fma.rn.f32 	%f1, %f76, 0fA7C234C5, %f78;
	abs.f32 	%f2, %f74;
	mov.b32 	%r3, %f74;
	shr.u32 	%r35, %r3, 23;
	and.b32  	%r36, %r35, 224;
	add.s32 	%r37, %r36, -128;
	shl.b32 	%r38, %r3, 8;
	or.b32  	%r4, %r38, -2147483648;
	shr.u32 	%r39, %r37, 5;
	and.b32  	%r5, %r35, 31;
	mul.wide.u32 	%rd11, %r39, 4;
	sub.s64 	%rd2, %rd1, %rd11;
	sub.s32 	%r6, 32, %r5;
	mov.f32 	%f94, 0f00000000;
	mul.rn.f32 	%f3, %f74, %f94;
	mov.b32 	%r59, 0;
	mov.u64 	%rd12, __cudart_i2opi_f;
$L__BB0_2:
	setp.eq.f32 	%p10, %f2, 0f7F800000;
	setp.ltu.f32 	%p11, %f2, 0f47CE4780;
	or.pred  	%p12, %p11, %p10;
	selp.b32 	%r63, %r2, 0, %p11;
	selp.f32 	%f95, %f1, %f3, %p11;
	@%p12 bra 	$L__BB0_8;
	mov.b64 	%rd24, 0;
	mov.b32 	%r60, 0;
	mov.u64 	%rd22, %rd12;
	mov.u64 	%rd23, %rd1;
$L__BB0_4:
	.pragma "nounroll";
	ld.global.nc.u32 	%r41, [%rd22];
	mad.wide.u32 	%rd14, %r41, %r4, %rd24;
	shr.u64 	%rd24, %rd14, 32;
	st.local.u32 	[%rd23], %rd14;
	add.s32 	%r60, %r60, 1;
	add.s64 	%rd23, %rd23, 4;
	add.s64 	%rd22, %rd22, 4;
	setp.ne.s32 	%p13, %r60, 6;
	@%p13 bra 	$L__BB0_4;
	setp.eq.s32 	%p14, %r5, 0;
	st.local.u32 	[%rd1+24], %rd24;
	ld.local.u32 	%r61, [%rd2+24];
	ld.local.u32 	%r62, [%rd2+20];
	@%p14 bra 	$L__BB0_7;
	shl.b32 	%r42, %r61, %r5;
	shr.u32 	%r43, %r62, %r6;
	add.s32 	%r61, %r43, %r42;
	shl.b32 	%r44, %r62, %r5;
	ld.local.u32 	%r45, [%rd2+16];
	shr.u32 	%r46, %r45, %r6;
	add.s32 	%r62, %r46, %r44;
$L__BB0_7:
	setp.lt.s32 	%p15, %r3, 0;
	shr.u32 	%r47, %r61, 30;
	shf.l.wrap.b32 	%r48, %r62, %r61, 2;
	shl.b32 	%r49, %r62, 2;
	shr.u32 	%r50, %r48, 31;
	add.s32 	%r51, %r50, %r47;
	neg.s32 	%r52, %r51;
	selp.b32 	%r63, %r52, %r51, %p15;
	xor.b32  	%r53, %r48, %r3;
	shr.s32 	%r54, %r48, 31;
	xor.b32  	%r55, %r54, %r48;
	xor.b32  	%r56, %r54, %r49;
	cvt.u64.u32 	%rd15, %r55;
	shl.b64 	%rd16, %rd15, 32;
	cvt.u64.u32 	%rd17, %r56;
	or.b64  	%rd18, %rd16, %rd17;
	cvt.rn.f64.s64 	%fd1, %rd18;
	mul.f64 	%fd2, %fd1, 0d3BF921FB54442D19;
	cvt.rn.f32.f64 	%f79, %fd2;
	neg.f32 	%f80, %f79;
	setp.lt.s32 	%p16, %r53, 0;
	selp.f32 	%f95, %f80, %f79, %p16;
$L__BB0_8:
	mul.rn.f32 	%f81, %f95, %f95;
	and.b32  	%r57, %r63, 1;
	setp.eq.b32 	%p17, %r57, 1;
	selp.f32 	%f82, 0f3F800000, %f95, %p17;
	fma.rn.f32 	%f83, %f81, %f82, 0f00000000;
	fma.rn.f32 	%f84, %f81, 0f37CBAC00, 0fBAB607ED;
	selp.f32 	%f85, %f84, 0fB94D4153, %p17;
	selp.f32 	%f86, 0f3D2AAABB, 0f3C0885E4, %p17;
	fma.rn.f32 	%f87, %f85, %f81, %f86;
	selp.f32 	%f88, 0fBEFFFFFF, 0fBE2AAAA8, %p17;
	fma.rn.f32 	%f89, %f87, %f81, %f88;
	fma.rn.f32 	%f90, %f89, %f83, %f82;
	and.b32  	%r58, %r63, 2;
	setp.eq.s32 	%p18, %r58, 0;
	mov.f32 	%f91, 0f00000000;
	sub.f32 	%f92, %f91, %f90;
	selp.f32 	%f93, %f90, %f92, %p18;
	add.f32 	%f94, %f94, %f93;
	add.s32 	%r59, %r59, 1;
	setp.ne.s32 	%p19, %r59, 1000;
	@%p19 bra 	$L__BB0_2;
	cvta.to.global.u64 	%rd19, %rd9;
	mul.wide.s32 	%rd20, %r1, 4;
	add.s64 	%rd21, %rd19, %rd20;
	st.global.f32 	[%rd21], %f94;
$L__BB0_10:
	ret;

}
	// .globl	_Z13memory_stressPf
.visible .entry _Z13memory_stressPf(
	.param .u64 .ptr .align 1 _Z13memory_stressPf_param_0
)
{
	.reg .pred 	%p<3>;
	.reg .b32 	%r<9>;
	.reg .b32 	%f<15>;
	.reg .b64 	%rd<5>;

	ld.param.u64 	%rd2, [_Z13memory_stressPf_param_0];
	mov.u32 	%r4, %ctaid.x;
	mov.u32 	%r5, %ntid.x;
	mov.u32 	%r6, %tid.x;
	mad.lo.s32 	%r1, %r4, %r5, %r6;
	setp.gt.s32 	%p1, %r1, 262143;
	@%p1 bra 	$L__BB1_4;
	cvta.to.global.u64 	%rd3, %rd2;
	mul.wide.s32 	%rd4, %r1, 4;
	add.s64 	%rd1, %rd3, %rd4;
	ld.global.f32 	%f13, [%rd1];
	mov.f32 	%f14, 0f00000000;
	mov.b32 	%r8, 0;
$L__BB1_2:
	add.f32 	%f6, %f14, %f13;
	add.f32 	%f7, %f6, %f6;
	add.f32 	%f8, %f7, %f7;
	add.f32 	%f9, %f8, %f8;
	add.f32 	%f10, %f9, %f9;
	add.f32 	%f11, %f10, %f10;
	add.f32 	%f12, %f11, %f11;
	add.f32 	%f13, %f12, %f12;
	add.s32 	%r8, %r8, 8;
	setp.ne.s32 	%p2, %r8, 1000;
	mov.f32 	%f14, %f13;
	@%p2 bra 	$L__BB1_2;
	st.global.f32 	[%rd1], %f13;
$L__BB1_4:
	ret;

}
	// .globl	_Z9xu_stressPf
.visible .entry _Z9xu_stressPf(
	.param .u64 .ptr .align 1 _Z9xu_stressPf_param_0
)
{
	.reg .pred 	%p<11>;
	.reg .b32 	%r<22>;
	.reg .b32 	%f<89>;
	.reg .b64 	%rd<5>;

	ld.param.u64 	%rd1, [_Z9xu_stressPf_param_0];
	mov.u32 	%r4, %ctaid.x;
	mov.u32 	%r5, %ntid.x;
	mov.u32 	%r6, %tid.x;
	mad.lo.s32 	%r1, %r4, %r5, %r6;
	setp.gt.s32 	%p1, %r1, 262143;
	@%p1 bra 	$L__BB2_4;
	cvt.rn.f32.s32 	%f5, %r1;
	abs.f32 	%f6, %f5;
	setp.lt.f32 	%p2, %f6, 0f00800000;
	mul.f32 	%f8, %f6, 0f4B800000;
	selp.f32 	%f9, %f8, %f6, %p2;
	selp.f32 	%f10, 0fC1C00000, 0f00000000, %p2;
	mov.b32 	%r8, %f9;
	add.s32 	%r9, %r8, -1060439283;
	and.b32  	%r10, %r9, -8388608;
	sub.s32 	%r11, %r8, %r10;
	mov.b32 	%f11, %r11;
	cvt.rn.f32.s32 	%f12, %r10;
	fma.rn.f32 	%f13, %f12, 0f34000000, %f10;
	add.f32 	%f14, %f11, 0fBF800000;
	add.f32 	%f15, %f11, 0f3F800000;
	rcp.approx.ftz.f32 	%f16, %f15;
	add.f32 	%f17, %f14, %f14;
	mul.f32 	%f18, %f17, %f16;
	mul.f32 	%f19, %f18, %f18;
	sub.f32 	%f20, %f14, %f18;
	add.f32 	%f21, %f20, %f20;
	neg.f32 	%f22, %f18;
	fma.rn.f32 	%f23, %f22, %f14, %f21;
	mul.rn.f32 	%f24, %f16, %f23;
	fma.rn.f32 	%f25, %f19, 0f3A2C32E4, 0f3B52E7DB;
	fma.rn.f32 	%f26, %f25, %f19, 0f3C93BB73;
	fma.rn.f32 	%f27, %f26, %f19, 0f3DF6384F;
	mul.rn.f32 	%f28, %f27, %f19;
	fma.rn.f32 	%f29, %f18, 0f3FB8AA3B, %f13;
	sub.f32 	%f30, %f13, %f29;
	fma.rn.f32 	%f31, %f18, 0f3FB8AA3B, %f30;
	fma.rn.f32 	%f32, %f24, 0f3FB8AA3B, %f31;
	fma.rn.f32 	%f33, %f18, 0f32A55E34, %f32;
	mul.f32 	%f34, %f28, 0f40400000;
	fma.rn.f32 	%f35, %f34, %f24, %f33;
	fma.rn.f32 	%f36, %f28, %f18, %f35;
	add.rn.f32 	%f37, %f29, %f36;
	neg.f32 	%f38, %f29;
	add.rn.f32 	%f39, %f37, %f38;
	neg.f32 	%f40, %f39;
	add.rn.f32 	%f41, %f36, %f40;
	mov.f32 	%f42, 0f40000000;
	mul.rn.f32 	%f43, %f37, %f42;
	neg.f32 	%f44, %f43;
	fma.rn.f32 	%f45, %f37, 0f40000000, %f44;
	fma.rn.f32 	%f46, %f41, 0f40000000, %f45;
	cvt.rni.f32.f32 	%f47, %f43;
	sub.f32 	%f48, %f43, %f47;
	add.f32 	%f49, %f48, %f46;
	fma.rn.f32 	%f50, %f49, 0f391FCB8E, 0f3AAF85ED;
	fma.rn.f32 	%f51, %f50, %f49, 0f3C1D9856;
	fma.rn.f32 	%f52, %f51, %f49, 0f3D6357BB;
	fma.rn.f32 	%f53, %f52, %f49, 0f3E75FDEC;
	fma.rn.f32 	%f54, %f53, %f49, 0f3F317218;
	fma.rn.f32 	%f55, %f54, %f49, 0f3F800000;
	cvt.rzi.s32.f32 	%r12, %f47;
	setp.gt.f32 	%p3, %f47, 0f00000000;
	selp.b32 	%r13, 0, -2097152000, %p3;
	add.s32 	%r14, %r13, 2130706432;
	mov.b32 	%f56, %r14;
	mul.f32 	%f57, %f55, %f56;
	shl.b32 	%r15, %r12, 23;
	sub.s32 	%r16, %r15, %r13;
	mov.b32 	%f58, %r16;
	mul.f32 	%f59, %f57, %f58;
	abs.f32 	%f60, %f43;
	setp.gt.f32 	%p4, %f60, 0f43180000;
	setp.lt.f32 	%p5, %f43, 0f00000000;
	selp.f32 	%f61, 0f00000000, 0f7F800000, %p5;
	selp.f32 	%f62, %f61, %f59, %p4;
	setp.eq.s32 	%p6, %r1, 1;
	setp.nan.f32 	%p7, %f6, %f6;
	setp.eq.s32 	%p8, %r1, 0;
	setp.eq.f32 	%p9, %f6, 0f7F800000;
	add.f32 	%f63, %f5, %f5;
	mov.b32 	%r17, %f63;
	and.b32  	%r18, %r17, 2147483647;
	mov.b32 	%f64, %r18;
	add.rn.f32 	%f65, %f5, %f42;
	selp.f32 	%f66, %f64, %f62, %p9;
	selp.f32 	%f67, %f64, %f66, %p8;
	selp.f32 	%f68, %f65, %f67, %p7;
	selp.f32 	%f69, 0f3F800000, %f68, %p6;
	fma.rn.f32 	%f70, %f69, 0f3BBB989D, 0f3F000000;
	cvt.sat.f32.f32 	%f71, %f70;
	mov.f32 	%f72, 0f4B400001;
	mov.f32 	%f73, 0f437C0000;
	fma.rm.f32 	%f74, %f71, %f73, %f72;
	add.f32 	%f75, %f74, 0fCB40007F;
	neg.f32 	%f76, %f75;
	fma.rn.f32 	%f77, %f69, 0f3FB8AA3B, %f76;
	fma.rn.f32 	%f78, %f69, 0f32A57060, %f77;
	mov.b32 	%r19, %f74;
	shl.b32 	%r20, %r19, 23;
	mov.b32 	%f79, %r20;
	ex2.approx.ftz.f32 	%f80, %f78;
	mul.f32 	%f1, %f80, %f79;
	mov.f32 	%f88, 0f00000000;
	mov.b32 	%r21, 0;
$L__BB2_2:
	add.f32 	%f81, %f88, %f1;
	add.f32 	%f82, %f81, %f1;
	add.f32 	%f83, %f82, %f1;
	add.f32 	%f84, %f83, %f1;
	add.f32 	%f85, %f84, %f1;
	add.f32 	%f86, %f85, %f1;
	add.f32 	%f87, %f86, %f1;
	add.f32 	%f88, %f87, %f1;
	add.s32 	%r21, %r21, 8;
	setp.ne.s32 	%p10, %r21, 1000;
	@%p10 bra 	$L__BB2_2;
	cvta.to.global.u64 	%rd2, %rd1;
	mul.wide.s32 	%rd3, %r1, 4;
	add.s64 	%rd4, %rd2, %rd3;
	st.global.f32 	[%rd4], %f88;
$L__BB2_4:
	ret;

}
	// .globl	_Z13atomic_stressPf
.visible .entry _Z13atomic_stressPf(
	.param .u64 .ptr .align 1 _Z13atomic_stressPf_param_0
)
{
	.reg .pred 	%p<3>;
	.reg .b32 	%r<9>;
	.reg .b32 	%f<28>;
	.reg .b64 	%rd<5>;

	ld.param.u64 	%rd2, [_Z13atomic_stressPf_param_0];
	cvta.to.global.u64 	%rd1, %rd2;
	mov.u32 	%r4, %ctaid.x;
	mov.u32 	%r5, %ntid.x;
	mov.u32 	%r6, %tid.x;
	mad.lo.s32 	%r1, %r4, %r5, %r6;
	setp.gt.s32 	%p1, %r1, 262143;
	@%p1 bra 	$L__BB3_4;
	mov.f32 	%f27, 0f00000000;
	mov.b32 	%r8, 0;
$L__BB3_2:
	atom.global.add.f32 	%f4, [%rd1], 0f3F800000;
	ld.global.f32 	%f5, [%rd1];
	add.f32 	%f6, %f27, %f5;
	atom.global.add.f32 	%f7, [%rd1], 0f3F800000;
	ld.global.f32 	%f8, [%rd1];
	add.f32 	%f9, %f6, %f8;
	atom.global.add.f32 	%f10, [%rd1], 0f3F800000;
	ld.global.f32 	%f11, [%rd1];
	add.f32 	%f12, %f9, %f11;
	atom.global.add.f32 	%f13, [%rd1], 0f3F800000;
	ld.global.f32 	%f14, [%rd1];
	add.f32 	%f15, %f12, %f14;
	atom.global.add.f32 	%f16, [%rd1], 0f3F800000;
	ld.global.f32 	%f17, [%rd1];
	add.f32 	%f18, %f15, %f17;
	atom.global.add.f32 	%f19, [%rd1], 0f3F800000;
	ld.global.f32 	%f20, [%rd1];
	add.f32 	%f21, %f18, %f20;
	atom.global.add.f32 	%f22, [%rd1], 0f3F800000;
	ld.global.f32 	%f23, [%rd1];
	add.f32 	%f24, %f21, %f23;
	atom.global.add.f32 	%f25, [%rd1], 0f3F800000;
	ld.global.f32 	%f26, [%rd1];
	add.f32 	%f27, %f24, %f26;
	add.s32 	%r8, %r8, 8;
	setp.ne.s32 	%p2, %r8, 1000;
	@%p2 bra 	$L__BB3_2;
	mul.wide.s32 	%rd3, %r1, 4;
	add.s64 	%rd4, %rd1, %rd3;
	st.global.f32 	[%rd4], %f27;
$L__BB3_4:
	ret;

}
	// .globl	_Z13matrix_stressPfS_S_
.visible .entry _Z13matrix_stressPfS_S_(
	.param .u64 .ptr .align 1 _Z13matrix_stressPfS_S__param_0,
	.param .u64 .ptr .align 1 _Z13matrix_stressPfS_S__param_1,
	.param .u64 .ptr .align 1 _Z13matrix_stressPfS_S__param_2
)
{
	.reg .pred 	%p<4>;
	.reg .b32 	%r<21>;
	.reg .b32 	%f<54>;
	.reg .b64 	%rd<18>;

	ld.param.u64 	%rd6, [_Z13matrix_stressPfS_S__param_0];
	ld.param.u64 	%rd7, [_Z13matrix_stressPfS_S__param_1];
	ld.param.u64 	%rd8, [_Z13matrix_stressPfS_S__param_2];
	mov.u32 	%r9, %ctaid.x;
	mov.u32 	%r10, %ntid.x;
	mov.u32 	%r11, %tid.x;
	mad.lo.s32 	%r1, %r9, %r10, %r11;
	setp.gt.s32 	%p1, %r1, 262143;
	@%p1 bra 	$L__BB4_6;
	shr.s32 	%r13, %r1, 31;
	shr.u32 	%r14, %r13, 22;
	add.s32 	%r15, %r1, %r14;
	and.b32  	%r16, %r15, -1024;
	sub.s32 	%r2, %r1, %r16;
	cvta.to.global.u64 	%rd9, %rd6;
	add.s64 	%rd1, %rd9, 32;
	cvta.to.global.u64 	%rd10, %rd7;
	add.s64 	%rd2, %rd10, 32768;
	mov.f32 	%f53, 0f00000000;
	mov.b32 	%r18, 0;
$L__BB4_2:
	mul.wide.u32 	%rd11, %r18, 4096;
	add.s64 	%rd17, %rd1, %rd11;
	mov.b32 	%r20, 0;
	mov.u32 	%r19, %r2;
$L__BB4_3:
	mul.wide.s32 	%rd12, %r19, 4;
	add.s64 	%rd13, %rd2, %rd12;
	ld.global.f32 	%f5, [%rd17+-32];
	ld.global.f32 	%f6, [%rd13+-32768];
	fma.rn.f32 	%f7, %f5, %f6, %f53;
	ld.global.f32 	%f8, [%rd17+-28];
	ld.global.f32 	%f9, [%rd13+-28672];
	fma.rn.f32 	%f10, %f8, %f9, %f7;
	ld.global.f32 	%f11, [%rd17+-24];
	ld.global.f32 	%f12, [%rd13+-24576];
	fma.rn.f32 	%f13, %f11, %f12, %f10;
	ld.global.f32 	%f14, [%rd17+-20];
	ld.global.f32 	%f15, [%rd13+-20480];
	fma.rn.f32 	%f16, %f14, %f15, %f13;
	ld.global.f32 	%f17, [%rd17+-16];
	ld.global.f32 	%f18, [%rd13+-16384];
	fma.rn.f32 	%f19, %f17, %f18, %f16;
	ld.global.f32 	%f20, [%rd17+-12];
	ld.global.f32 	%f21, [%rd13+-12288];
	fma.rn.f32 	%f22, %f20, %f21, %f19;
	ld.global.f32 	%f23, [%rd17+-8];
	ld.global.f32 	%f24, [%rd13+-8192];
	fma.rn.f32 	%f25, %f23, %f24, %f22;
	ld.global.f32 	%f26, [%rd17+-4];
	ld.global.f32 	%f27, [%rd13+-4096];
	fma.rn.f32 	%f28, %f26, %f27, %f25;
	ld.global.f32 	%f29, [%rd17];
	ld.global.f32 	%f30, [%rd13];
	fma.rn.f32 	%f31, %f29, %f30, %f28;
	ld.global.f32 	%f32, [%rd17+4];
	ld.global.f32 	%f33, [%rd13+4096];
	fma.rn.f32 	%f34, %f32, %f33, %f31;
	ld.global.f32 	%f35, [%rd17+8];
	ld.global.f32 	%f36, [%rd13+8192];
	fma.rn.f32 	%f37, %f35, %f36, %f34;
	ld.global.f32 	%f38, [%rd17+12];
	ld.global.f32 	%f39, [%rd13+12288];
	fma.rn.f32 	%f40, %f38, %f39, %f37;
	ld.global.f32 	%f41, [%rd17+16];
	ld.global.f32 	%f42, [%rd13+16384];
	fma.rn.f32 	%f43, %f41, %f42, %f40;
	ld.global.f32 	%f44, [%rd17+20];
	ld.global.f32 	%f45, [%rd13+20480];
	fma.rn.f32 	%f46, %f44, %f45, %f43;
	ld.global.f32 	%f47, [%rd17+24];
	ld.global.f32 	%f48, [%rd13+24576];
	fma.rn.f32 	%f49, %f47, %f48, %f46;
	ld.global.f32 	%f50, [%rd17+28];
	ld.global.f32 	%f51, [%rd13+28672];
	fma.rn.f32 	%f53, %f50, %f51, %f49;
	add.s32 	%r20, %r20, 16;
	add.s64 	%rd17, %rd17, 64;
	add.s32 	%r19, %r19, 16384;
	setp.ne.s32 	%p2, %r20, 1024;
	@%p2 bra 	$L__BB4_3;
	add.s32 	%r18, %r18, 1;
	setp.ne.s32 	%p3, %r18, 1024;
	@%p3 bra 	$L__BB4_2;
	cvta.to.global.u64 	%rd14, %rd8;
	mul.wide.s32 	%rd15, %r1, 4;
	add.s64 	%rd16, %rd14, %rd15;
	st.global.f32 	[%rd16], %f53;
$L__BB4_6:
	ret;

}


// ===== COMPILED SASS (sm_100) =====

	.target	sm_100

	.elftype	@"ET_EXEC"


//--------------------- .note.nv.tkinfo           --------------------------
	.section	.note.nv.tkinfo,"",@"SHT_NOTE"
	.sectionflags	@"SHF_NOTE_NV_TKINFO"
	.tkinfo
        /*0018*/ 	.word	0x00000002
        /*0030*/ 	.string	""
        /*0030*/ 	.string	"ptxas"
        /*0030*/ 	.string	"Cuda compilation tools, release 13.0, V13.0.88"
        /*0030*/ 	.string	"Build cuda_13.0.r13.0/compiler.36424714_0"
        /*0030*/ 	.string	"-arch sm_100 -m 64 "



//--------------------- .note.nv.cuinfo           --------------------------
	.section	.note.nv.cuinfo,"",@"SHT_NOTE"
	.sectionflags	@"SHF_NOTE_NV_CUINFO"
        /*0018*/ 	.short	0x0002
        /*001a*/ 	.short	0x0064
        /*001c*/ 	.short	0x0082
	.zero		2


//--------------------- .nv.info                  --------------------------
	.section	.nv.info,"",@"SHT_CUDA_INFO"
	.align	4


	//----- nvinfo : EIATTR_REGCOUNT
	.align		4
        /*0000*/ 	.byte	0x04, 0x2f
        /*0002*/ 	.short	(.L_2 - .L_1)
	.align		4
.L_1:
        /*0004*/ 	.word	index@(_Z14compute_stressPf)
        /*0008*/ 	.word	0x0000001a


	//----- nvinfo : EIATTR_FRAME_SIZE
	.align		4
.L_2:
        /*000c*/ 	.byte	0x04, 0x11
        /*000e*/ 	.short	(.L_4 - .L_3)
	.align		4
.L_3:
        /*0010*/ 	.word	index@(_Z14compute_stressPf)
        /*0014*/ 	.word	0x00000000


	//----- nvinfo : EIATTR_REGCOUNT
	.align		4
.L_4:
        /*0018*/ 	.byte	0x04, 0x2f
        /*001a*/ 	.short	(.L_6 - .L_5)
	.align		4
.L_5:
        /*001c*/ 	.word	index@(_Z13memory_stressPf)
        /*0020*/ 	.word	0x00000008


	//----- nvinfo : EIATTR_FRAME_SIZE
	.align		4
.L_6:
        /*0024*/ 	.byte	0x04, 0x11
        /*0026*/ 	.short	(.L_8 - .L_7)
	.align		4
.L_7:
        /*0028*/ 	.word	index@(_Z13memory_stressPf)
        /*002c*/ 	.word	0x00000000


	//----- nvinfo : EIATTR_REGCOUNT
	.align		4
.L_8:
        /*0030*/ 	.byte	0x04, 0x2f
        /*0032*/ 	.short	(.L_10 - .L_9)
	.align		4
.L_9:
        /*0034*/ 	.word	index@(_Z9xu_stressPf)
        /*0038*/ 	.word	0x0000000f


	//----- nvinfo : EIATTR_FRAME_SIZE
	.align		4
.L_10:
        /*003c*/ 	.byte	0x04, 0x11
        /*003e*/ 	.short	(.L_12 - .L_11)
	.align		4
.L_11:
        /*0040*/ 	.word	index@(_Z9xu_stressPf)
        /*0044*/ 	.word	0x00000000


	//----- nvinfo : EIATTR_REGCOUNT
	.align		4
.L_12:
        /*0048*/ 	.byte	0x04, 0x2f
        /*004a*/ 	.short	(.L_14 - .L_13)
	.align		4
.L_13:
        /*004c*/ 	.word	index@(_Z13atomic_stressPf)
        /*0050*/ 	.word	0x0000001f


	//----- nvinfo : EIATTR_FRAME_SIZE
	.align		4
.L_14:
        /*0054*/ 	.byte	0x04, 0x11
        /*0056*/ 	.short	(.L_16 - .L_15)
	.align		4
.L_15:
        /*0058*/ 	.word	index@(_Z13atomic_stressPf)
        /*005c*/ 	.word	0x00000000


	//----- nvinfo : EIATTR_REGCOUNT
	.align		4
.L_16:
        /*0060*/ 	.byte	0x04, 0x2f
        /*0062*/ 	.short	(.L_18 - .L_17)
	.align		4
.L_17:
        /*0064*/ 	.word	index@(_Z13matrix_stressPfS_S_)
        /*0068*/ 	.word	0x0000001f


	//----- nvinfo : EIATTR_FRAME_SIZE
	.align		4
.L_18:
        /*006c*/ 	.byte	0x04, 0x11
        /*006e*/ 	.short	(.L_20 - .L_19)
	.align		4
.L_19:
        /*0070*/ 	.word	index@(_Z13matrix_stressPfS_S_)
        /*0074*/ 	.word	0x00000000


	//----- nvinfo : EIATTR_MIN_STACK_SIZE
	.align		4
.L_20:
        /*0078*/ 	.byte	0x04, 0x12
        /*007a*/ 	.short	(.L_22 - .L_21)
	.align		4
.L_21:
        /*007c*/ 	.word	index@(_Z13matrix_stressPfS_S_)
        /*0080*/ 	.word	0x00000000


	//----- nvinfo : EIATTR_MIN_STACK_SIZE
	.align		4
.L_22:
        /*0084*/ 	.byte	0x04, 0x12
        /*0086*/ 	.short	(.L_24 - .L_23)
	.align		4
.L_23:
        /*0088*/ 	.word	index@(_Z13atomic_stressPf)
        /*008c*/ 	.word	0x00000000


	//----- nvinfo : EIATTR_MIN_STACK_SIZE
	.align		4
.L_24:
        /*0090*/ 	.byte	0x04, 0x12
        /*0092*/ 	.short	(.L_26 - .L_25)
	.align		4
.L_25:
        /*0094*/ 	.word	index@(_Z9xu_stressPf)
        /*0098*/ 	.word	0x00000000


	//----- nvinfo : EIATTR_MIN_STACK_SIZE
	.align		4
.L_26:
        /*009c*/ 	.byte	0x04, 0x12
        /*009e*/ 	.short	(.L_28 - .L_27)
	.align		4
.L_27:
        /*00a0*/ 	.word	index@(_Z13memory_stressPf)
        /*00a4*/ 	.word	0x00000000


	//----- nvinfo : EIATTR_MIN_STACK_SIZE
	.align		4
.L_28:
        /*00a8*/ 	.byte	0x04, 0x12
        /*00aa*/ 	.short	(.L_30 - .L_29)
	.align		4
.L_29:
        /*00ac*/ 	.word	index@(_Z14compute_stressPf)
        /*00b0*/ 	.word	0x00000000
.L_30:


//--------------------- .nv.compat                --------------------------
	.section	.nv.compat,"",@"SHT_CUDA_COMPAT_INFO"
	.align	4
        /*0000*/ 	.byte	0x02, 0x09, 0x00, 0x00, 0x02, 0x02, 0x01, 0x00, 0x02, 0x05, 0x05, 0x00, 0x03, 0x07, 0x01, 0x01
        /*0010*/ 	.byte	0x02, 0x03, 0x00, 0x00, 0x02, 0x06, 0x01, 0x00, 0x04, 0x0b, 0x08, 0x00, 0x01, 0x00, 0x00, 0x00
        /*0020*/ 	.byte	0x00, 0x00, 0x00, 0x00


//--------------------- .nv.info._Z13matrix_stressPfS_S_ --------------------------
	.section	.nv.info._Z13matrix_stressPfS_S_,"",@"SHT_CUDA_INFO"
	.sectionflags	@""
	.align	4


	//----- nvinfo : EIATTR_CUDA_API_VERSION
	.align		4
        /*0000*/ 	.byte	0x04, 0x37
        /*0002*/ 	.short	(.L_32 - .L_31)
.L_31:
        /*0004*/ 	.word	0x00000082


	//----- nvinfo : EIATTR_KPARAM_INFO
	.align		4
.L_32:
        /*0008*/ 	.byte	0x04, 0x17
        /*000a*/ 	.short	(.L_34 - .L_33)
.L_33:
        /*000c*/ 	.word	0x00000000
        /*0010*/ 	.short	0x0002
        /*0012*/ 	.short	0x0010
        /*0014*/ 	.byte	0x00, 0xf5, 0x21, 0x00


	//----- nvinfo : EIATTR_KPARAM_INFO
	.align		4
.L_34:
        /*0018*/ 	.byte	0x04, 0x17
        /*001a*/ 	.short	(.L_36 - .L_35)
.L_35:
        /*001c*/ 	.word	0x00000000
        /*0020*/ 	.short	0x0001
        /*0022*/ 	.short	0x0008
        /*0024*/ 	.byte	0x00, 0xf5, 0x21, 0x00


	//----- nvinfo : EIATTR_KPARAM_INFO
	.align		4
.L_36:
        /*0028*/ 	.byte	0x04, 0x17
        /*002a*/ 	.short	(.L_38 - .L_37)
.L_37:
        /*002c*/ 	.word	0x00000000
        /*0030*/ 	.short	0x0000
        /*0032*/ 	.short	0x0000
        /*0034*/ 	.byte	0x00, 0xf5, 0x21, 0x00


	//----- nvinfo : EIATTR_SPARSE_MMA_MASK
	.align		4
.L_38:
        /*0038*/ 	.byte	0x03, 0x50
        /*003a*/ 	.short	0x0000


	//----- nvinfo : EIATTR_MAXREG_COUNT
	.align		4
        /*003c*/ 	.byte	0x03, 0x1b
        /*003e*/ 	.short	0x00ff


	//----- nvinfo : EIATTR_MERCURY_ISA_VERSION
	.align		4
        /*0040*/ 	.byte	0x03, 0x5f
        /*0042*/ 	.short	0x0101


	//----- nvinfo : EIATTR_VRC_CTA_INIT_COUNT
	.align		4
        /*0044*/ 	.byte	0x02, 0x4a
	.zero		1
	.zero		1


	//----- nvinfo : EIATTR_EXIT_INSTR_OFFSETS
	.align		4
        /*0048*/ 	.byte	0x04, 0x1c
        /*004a*/ 	.short	(.L_40 - .L_39)


	//   ....[0]....
.L_39:
        /*004c*/ 	.word	0x00000060


	//   ....[1]....
        /*0050*/ 	.word	0x000005a0


	//----- nvinfo : EIATTR_CBANK_PARAM_SIZE
	.align		4
.L_40:
        /*0054*/ 	.byte	0x03, 0x19
        /*0056*/ 	.short	0x0018


	//----- nvinfo : EIATTR_PARAM_CBANK
	.align		4
        /*0058*/ 	.byte	0x04, 0x0a
        /*005a*/ 	.short	(.L_42 - .L_41)
	.align		4
.L_41:
        /*005c*/ 	.word	index@(.nv.constant0._Z13matrix_stressPfS_S_)
        /*0060*/ 	.short	0x0380
        /*0062*/ 	.short	0x0018


	//----- nvinfo : EIATTR_SW_WAR
	.align		4
.L_42:
        /*0064*/ 	.byte	0x04, 0x36
        /*0066*/ 	.short	(.L_44 - .L_43)
.L_43:
        /*0068*/ 	.word	0x00000008
.L_44:


//--------------------- .nv.info._Z13atomic_stressPf --------------------------
	.section	.nv.info._Z13atomic_stressPf,"",@"SHT_CUDA_INFO"
	.sectionflags	@""
	.align	4


	//----- nvinfo : EIATTR_CUDA_API_VERSION
	.align		4
        /*0000*/ 	.byte	0x04, 0x37
        /*0002*/ 	.short	(.L_46 - .L_45)
.L_45:
        /*0004*/ 	.word	0x00000082


	//----- nvinfo : EIATTR_KPARAM_INFO
	.align		4
.L_46:
        /*0008*/ 	.byte	0x04, 0x17
        /*000a*/ 	.short	(.L_48 - .L_47)
.L_47:
        /*000c*/ 	.word	0x00000000
        /*0010*/ 	.short	0x0000
        /*0012*/ 	.short	0x0000
        /*0014*/ 	.byte	0x00, 0xf5, 0x21, 0x00


	//----- nvinfo : EIATTR_SPARSE_MMA_MASK
	.align		4
.L_48:
        /*0018*/ 	.byte	0x03, 0x50
        /*001a*/ 	.short	0x0000


	//----- nvinfo : EIATTR_MAXREG_COUNT
	.align		4
        /*001c*/ 	.byte	0x03, 0x1b
        /*001e*/ 	.short	0x00ff


	//----- nvinfo : EIATTR_MERCURY_ISA_VERSION
	.align		4
        /*0020*/ 	.byte	0x03, 0x5f
        /*0022*/ 	.short	0x0101


	//----- nvinfo : EIATTR_VRC_CTA_INIT_COUNT
	.align		4
        /*0024*/ 	.byte	0x02, 0x4a
	.zero		1
	.zero		1


	//----- nvinfo : EIATTR_EXIT_INSTR_OFFSETS
	.align		4
        /*0028*/ 	.byte	0x04, 0x1c
        /*002a*/ 	.short	(.L_50 - .L_49)


	//   ....[0]....
.L_49:
        /*002c*/ 	.word	0x00000060


	//   ....[1]....
        /*0030*/ 	.word	0x000008a0


	//----- nvinfo : EIATTR_CBANK_PARAM_SIZE
	.align		4
.L_50:
        /*0034*/ 	.byte	0x03, 0x19
        /*0036*/ 	.short	0x0008


	//----- nvinfo : EIATTR_PARAM_CBANK
	.align		4
        /*0038*/ 	.byte	0x04, 0x0a
        /*003a*/ 	.short	(.L_52 - .L_51)
	.align		4
.L_51:
        /*003c*/ 	.word	index@(.nv.constant0._Z13atomic_stressPf)
        /*0040*/ 	.short	0x0380
        /*0042*/ 	.short	0x0008


	//----- nvinfo : EIATTR_SW_WAR
	.align		4
.L_52:
        /*0044*/ 	.byte	0x04, 0x36
        /*0046*/ 	.short	(.L_54 - .L_53)
.L_53:
        /*0048*/ 	.word	0x00000008
.L_54:


//--------------------- .nv.info._Z9xu_stressPf   --------------------------
	.section	.nv.info._Z9xu_stressPf,"",@"SHT_CUDA_INFO"
	.sectionflags	@""
	.align	4


	//----- nvinfo : EIATTR_CUDA_API_VERSION
	.align		4
        /*0000*/ 	.byte	0x04, 0x37
        /*0002*/ 	.short	(.L_56 - .L_55)
.L_55:
        /*0004*/ 	.word	0x00000082


	//----- nvinfo : EIATTR_KPARAM_INFO
	.align		4
.L_56:
        /*0008*/ 	.byte	0x04, 0x17
        /*000a*/ 	.short	(.L_58 - .L_57)
.L_57:
        /*000c*/ 	.word	0x00000000
        /*0010*/ 	.short	0x0000
        /*0012*/ 	.short	0x0000
        /*0014*/ 	.byte	0x00, 0xf5, 0x21, 0x00


	//----- nvinfo : EIATTR_SPARSE_MMA_MASK
	.align		4
.L_58:
        /*0018*/ 	.byte	0x03, 0x50
        /*001a*/ 	.short	0x0000


	//----- nvinfo : EIATTR_MAXREG_COUNT
	.align		4
        /*001c*/ 	.byte	0x03, 0x1b
        /*001e*/ 	.short	0x00ff


	//----- nvinfo : EIATTR_MERCURY_ISA_VERSION
	.align		4
        /*0020*/ 	.byte	0x03, 0x5f
        /*0022*/ 	.short	0x0101


	//----- nvinfo : EIATTR_VRC_CTA_INIT_COUNT
	.align		4
        /*0024*/ 	.byte	0x02, 0x4a
	.zero		1
	.zero		1


	//----- nvinfo : EIATTR_EXIT_INSTR_OFFSETS
	.align		4
        /*0028*/ 	.byte	0x04, 0x1c
        /*002a*/ 	.short	(.L_60 - .L_59)


	//   ....[0]....
.L_59:
        /*002c*/ 	.word	0x00000060


	//   ....[1]....
        /*0030*/ 	.word	0x00004400


	//----- nvinfo : EIATTR_CBANK_PARAM_SIZE
	.align		4
.L_60:
        /*0034*/ 	.byte	0x03, 0x19
        /*0036*/ 	.short	0x0008


	//----- nvinfo : EIATTR_PARAM_CBANK
	.align		4
        /*0038*/ 	.byte	0x04, 0x0a
        /*003a*/ 	.short	(.L_62 - .L_61)
	.align		4
.L_61:
        /*003c*/ 	.word	index@(.nv.constant0._Z9xu_stressPf)
        /*0040*/ 	.short	0x0380
        /*0042*/ 	.short	0x0008


	//----- nvinfo : EIATTR_SW_WAR
	.align		4
.L_62:
        /*0044*/ 	.byte	0x04, 0x36
        /*0046*/ 	.short	(.L_64 - .L_63)
.L_63:
        /*0048*/ 	.word	0x00000008
.L_64:


//--------------------- .nv.info._Z13memory_stressPf --------------------------
	.section	.nv.info._Z13memory_stressPf,"",@"SHT_CUDA_INFO"
	.sectionflags	@""
	.align	4


	//----- nvinfo : EIATTR_CUDA_API_VERSION
	.align		4
        /*0000*/ 	.byte	0x04, 0x37
        /*0002*/ 	.short	(.L_66 - .L_65)
.L_65:
        /*0004*/ 	.word	0x00000082


	//----- nvinfo : EIATTR_KPARAM_INFO
	.align		4
.L_66:
        /*0008*/ 	.byte	0x04, 0x17
        /*000a*/ 	.short	(.L_68 - .L_67)
.L_67:
        /*000c*/ 	.word	0x00000000
        /*0010*/ 	.short	0x0000
        /*0012*/ 	.short	0x0000
        /*0014*/ 	.byte	0x00, 0xf5, 0x21, 0x00


	//----- nvinfo : EIATTR_SPARSE_MMA_MASK
	.align		4
.L_68:
        /*0018*/ 	.byte	0x03, 0x50
        /*001a*/ 	.short	0x0000


	//----- nvinfo : EIATTR_MAXREG_COUNT
	.align		4
        /*001c*/ 	.byte	0x03, 0x1b
        /*001e*/ 	.short	0x00ff


	//----- nvinfo : EIATTR_MERCURY_ISA_VERSION
	.align		4
        /*0020*/ 	.byte	0x03, 0x5f
        /*0022*/ 	.short	0x0101


	//----- nvinfo : EIATTR_VRC_CTA_INIT_COUNT
	.align		4
        /*0024*/ 	.byte	0x02, 0x4a
	.zero		1
	.zero		1


	//----- nvinfo : EIATTR_EXIT_INSTR_OFFSETS
	.align		4
        /*0028*/ 	.byte	0x04, 0x1c
        /*002a*/ 	.short	(.L_70 - .L_69)


	//   ....[0]....
.L_69:
        /*002c*/ 	.word	0x00000060


	//   ....[1]....
        /*0030*/ 	.word	0x00003f40


	//----- nvinfo : EIATTR_CBANK_PARAM_SIZE
	.align		4
.L_70:
        /*0034*/ 	.byte	0x03, 0x19
        /*0036*/ 	.short	0x0008


	//----- nvinfo : EIATTR_PARAM_CBANK
	.align		4
        /*0038*/ 	.byte	0x04, 0x0a
        /*003a*/ 	.short	(.L_72 - .L_71)
	.align		4
.L_71:
        /*003c*/ 	.word	index@(.nv.constant0._Z13memory_stressPf)
        /*0040*/ 	.short	0x0380
        /*0042*/ 	.short	0x0008


	//----- nvinfo : EIATTR_SW_WAR
	.align		4
.L_72:
        /*0044*/ 	.byte	0x04, 0x36
        /*0046*/ 	.short	(.L_74 - .L_73)
.L_73:
        /*0048*/ 	.word	0x00000008
.L_74:


//--------------------- .nv.info._Z14compute_stressPf --------------------------
	.section	.nv.info._Z14compute_stressPf,"",@"SHT_CUDA_INFO"
	.sectionflags	@""
	.align	4


	//----- nvinfo : EIATTR_CUDA_API_VERSION
	.align		4
        /*0000*/ 	.byte	0x04, 0x37
        /*0002*/ 	.short	(.L_76 - .L_75)
.L_75:
        /*0004*/ 	.word	0x00000082


	//----- nvinfo : EIATTR_KPARAM_INFO
	.align		4
.L_76:
        /*0008*/ 	.byte	0x04, 0x17
        /*000a*/ 	.short	(.L_78 - .L_77)
.L_77:
        /*000c*/ 	.word	0x00000000
        /*0010*/ 	.short	0x0000
        /*0012*/ 	.short	0x0000
        /*0014*/ 	.byte	0x00, 0xf5, 0x21, 0x00


	//----- nvinfo : EIATTR_SPARSE_MMA_MASK
	.align		4
.L_78:
        /*0018*/ 	.byte	0x03, 0x50
        /*001a*/ 	.short	0x0000


	//----- nvinfo : EIATTR_MAXREG_COUNT
	.align		4
        /*001c*/ 	.byte	0x03, 0x1b
        /*001e*/ 	.short	0x00ff


	//----- nvinfo : EIATTR_MERCURY_ISA_VERSION
	.align		4
        /*0020*/ 	.byte	0x03, 0x5f
        /*0022*/ 	.short	0x0101


	//----- nvinfo : EIATTR_VRC_CTA_INIT_COUNT
	.align		4
        /*0024*/ 	.byte	0x02, 0x4a
	.zero		1
	.zero		1


	//----- nvinfo : EIATTR_EXIT_INSTR_OFFSETS
	.align		4
        /*0028*/ 	.byte	0x04, 0x1c
        /*002a*/ 	.short	(.L_80 - .L_79)


	//   ....[0]....
.L_79:
        /*002c*/ 	.word	0x00000060


	//   ....[1]....
        /*0030*/ 	.word	0x00000d60


	//----- nvinfo : EIATTR_CRS_STACK_SIZE
	.align		4
.L_80:
        /*0034*/ 	.byte	0x04, 0x1e
        /*0036*/ 	.short	(.L_82 - .L_81)
.L_81:
        /*0038*/ 	.word	0x00000000


	//----- nvinfo : EIATTR_CBANK_PARAM_SIZE
	.align		4
.L_82:
        /*003c*/ 	.byte	0x03, 0x19
        /*003e*/ 	.short	0x0008


	//----- nvinfo : EIATTR_PARAM_CBANK
	.align		4
        /*0040*/ 	.byte	0x04, 0x0a
        /*0042*/ 	.short	(.L_84 - .L_83)
	.align		4
.L_83:
        /*0044*/ 	.word	index@(.nv.constant0._Z14compute_stressPf)
        /*0048*/ 	.short	0x0380
        /*004a*/ 	.short	0x0008


	//----- nvinfo : EIATTR_SW_WAR
	.align		4
.L_84:
        /*004c*/ 	.byte	0x04, 0x36
        /*004e*/ 	.short	(.L_86 - .L_85)
.L_85:
        /*0050*/ 	.word	0x00000008
.L_86:


//--------------------- .nv.callgraph             --------------------------
	.section	.nv.callgraph,"",@"SHT_CUDA_CALLGRAPH"
	.align	4
	.sectionentsize	8
	.align		4
        /*0000*/ 	.word	0x00000000
	.align		4
        /*0004*/ 	.word	0xffffffff
	.align		4
        /*0008*/ 	.word	0x00000000
	.align		4
        /*000c*/ 	.word	0xfffffffe
	.align		4
        /*0010*/ 	.word	0x00000000
	.align		4
        /*0014*/ 	.word	0xfffffffd
	.align		4
        /*0018*/ 	.word	0x00000000
	.align		4
        /*001c*/ 	.word	0xfffffffc


//--------------------- .nv.constant4             --------------------------
	.section	.nv.constant4,"a",@progbits
	.align	8
	.align		8
.nv.constant4:
        /*0000*/ 	.dword	__cudart_i2opi_f


//--------------------- .text._Z13matrix_stressPfS_S_ --------------------------
	.section	.text._Z13matrix_stressPfS_S_,"ax",@progbits
	.align	128
        .global         _Z13matrix_stressPfS_S_
        .type           _Z13matrix_stressPfS_S_,@function
        .size           _Z13matrix_stressPfS_S_,(.L_x_14 - _Z13matrix_stressPfS_S_)
        .other          _Z13matrix_stressPfS_S_,@"STO_CUDA_ENTRY STV_DEFAULT"
_Z13matrix_stressPfS_S_:
.text._Z13matrix_stressPfS_S_:
[----:B------:R-:W-:Y:S01]  /*0000*/  LDC R1, c[0x0][0x37c] ;  /* 0x0000df00ff017b82 */ /* 0x000fe20000000800 */
[----:B------:R-:W0:Y:S07]  /*0010*/  S2R R3, SR_TID.X ;  /* 0x0000000000037919 */ /* 0x000e2e0000002100 */
[----:B------:R-:W0:Y:S08]  /*0020*/  S2UR UR4, SR_CTAID.X ;  /* 0x00000000000479c3 */ /* 0x000e300000002500 */
[----:B------:R-:W0:Y:S02]  /*0030*/  LDC R0, c[0x0][0x360] ;  /* 0x0000d800ff007b82 */ /* 0x000e240000000800 */
[----:B0-----:R-:W-:-:S05]  /*0040*/  IMAD R0, R0, UR4, R3 ;  /* 0x0000000400007c24 */ /* 0x001fca000f8e0203 */
[----:B------:R-:W-:-:S13]  /*0050*/  ISETP.GT.AND P0, PT, R0, 0x3ffff, PT ;  /* 0x0003ffff0000780c */ /* 0x000fda0003f04270 */
[----:B------:R-:W-:Y:S05]  /*0060*/  @P0 EXIT ;  /* 0x000000000000094d */ /* 0x000fea0003800000 */
[----:B------:R-:W0:Y:S01]  /*0070*/  LDCU.128 UR8, c[0x0][0x380] ;  /* 0x00007000ff0877ac */ /* 0x000e220008000c00 */
[----:B------:R-:W-:Y:S01]  /*0080*/  SHF.R.S32.HI R3, RZ, 0x1f, R0 ;  /* 0x0000001fff037819 */ /* 0x000fe20000011400 */
[----:B------:R-:W-:Y:S01]  /*0090*/  HFMA2 R14, -RZ, RZ, 0, 0 ;  /* 0x00000000ff0e7431 */ /* 0x000fe200000001ff */
[----:B------:R-:W1:Y:S02]  /*00a0*/  LDCU.64 UR12, c[0x0][0x358] ;  /* 0x00006b00ff0c77ac */ /* 0x000e640008000a00 */
[----:B------:R-:W-:Y:S01]  /*00b0*/  LEA.HI R3, R3, R0, RZ, 0xa ;  /* 0x0000000003037211 */ /* 0x000fe200078f50ff */
[----:B------:R-:W-:-:S03]  /*00c0*/  UMOV UR4, URZ ;  /* 0x000000ff00047c82 */ /* 0x000fc60008000000 */
[----:B------:R-:W-:-:S04]  /*00d0*/  LOP3.LUT R3, R3, 0xfffffc00, RZ, 0xc0, !PT ;  /* 0xfffffc0003037812 */ /* 0x000fc800078ec0ff */
[----:B------:R-:W-:Y:S01]  /*00e0*/  IADD3 R7, PT, PT, R0, -R3, RZ ;  /* 0x8000000300077210 */ /* 0x000fe20007ffe0ff */
[----:B0-----:R-:W-:Y:S02]  /*00f0*/  UIADD3 UR6, UP0, UPT, UR8, 0x20, URZ ;  /* 0x0000002008067890 */ /* 0x001fe4000ff1e0ff */
[----:B------:R-:W-:Y:S02]  /*0100*/  UIADD3 UR8, UP1, UPT, UR10, 0x8000, URZ ;  /* 0x000080000a087890 */ /* 0x000fe4000ff3e0ff */
[----:B------:R-:W-:Y:S02]  /*0110*/  UIADD3.X UR7, UPT, UPT, URZ, UR9, URZ, UP0, !UPT ;  /* 0x00000009ff077290 */ /* 0x000fe400087fe4ff */
[----:B-1----:R-:W-:-:S12]  /*0120*/  UIADD3.X UR9, UPT, UPT, URZ, UR11, URZ, UP1, !UPT ;  /* 0x0000000bff097290 */ /* 0x002fd80008ffe4ff */
.L_x_1:
[----:B------:R-:W-:Y:S01]  /*0130*/  UIMAD.WIDE.U32 UR10, UR4, 0x1000, UR6 ;  /* 0x00001000040a78a5 */ /* 0x000fe2000f8e0006 */
[----:B------:R-:W-:Y:S01]  /*0140*/  MOV R6, R7 ;  /* 0x0000000700067202 */ /* 0x000fe20000000f00 */
[----:B------:R-:W-:Y:S01]  /*0150*/  UIADD3 UR4, UPT, UPT, UR4, 0x1, URZ ;  /* 0x0000000104047890 */ /* 0x000fe2000fffe0ff */
[----:B------:R-:W-:-:S03]  /*0160*/  UMOV UR5, URZ ;  /* 0x000000ff00057c82 */ /* 0x000fc60008000000 */
[----:B------:R-:W-:Y:S01]  /*0170*/  MOV R2, UR10 ;  /* 0x0000000a00027c02 */ /* 0x000fe20008000f00 */
[----:B------:R-:W-:Y:S01]  /*0180*/  UISETP.NE.AND UP1, UPT, UR4, 0x400, UPT ;  /* 0x000004000400788c */ /* 0x000fe2000bf25270 */
[----:B------:R-:W-:Y:S02]  /*0190*/  MOV R4, UR10 ;  /* 0x0000000a00047c02 */ /* 0x000fe40008000f00 */
[----:B------:R-:W-:Y:S02]  /*01a0*/  MOV R3, UR11 ;  /* 0x0000000b00037c02 */ /* 0x000fe40008000f00 */
[----:B------:R-:W-:Y:S02]  /*01b0*/  MOV R5, UR11 ;  /* 0x0000000b00057c02 */ /* 0x000fe40008000f00 */
[----:B------:R-:W-:-:S07]  /*01c0*/  MOV R4, R2 ;  /* 0x0000000200047202 */ /* 0x000fce0000000f00 */
.L_x_0:
[----:B------:R-:W-:Y:S01]  /*01d0*/  MOV R2, UR8 ;  /* 0x0000000800027c02 */ /* 0x000fe20008000f00 */
[----:B------:R-:W2:Y:S01]  /*01e0*/  LDG.E R15, desc[UR12][R4.64+-0x20] ;  /* 0xffffe00c040f7981 */ /* 0x000ea2000c1e1900 */
[----:B------:R-:W-:-:S03]  /*01f0*/  MOV R3, UR9 ;  /* 0x0000000900037c02 */ /* 0x000fc60008000f00 */
[----:B------:R-:W3:Y:S01]  /*0200*/  LDG.E R24, desc[UR12][R4.64+-0x1c] ;  /* 0xffffe40c04187981 */ /* 0x000ee2000c1e1900 */
[----:B------:R-:W-:-:S03]  /*0210*/  IMAD.WIDE R2, R6, 0x4, R2 ;  /* 0x0000000406027825 */ /* 0x000fc600078e0202 */
[----:B------:R-:W4:Y:S04]  /*0220*/  LDG.E R19, desc[UR12][R4.64+-0x18] ;  /* 0xffffe80c04137981 */ /* 0x000f28000c1e1900 */
[----:B------:R-:W2:Y:S04]  /*0230*/  LDG.E R16, desc[UR12][R2.64+-0x8000] ;  /* 0xff80000c02107981 */ /* 0x000ea8000c1e1900 */
[----:B------:R-:W3:Y:S04]  /*0240*/  LDG.E R25, desc[UR12][R2.64+-0x7000] ;  /* 0xff90000c02197981 */ /* 0x000ee8000c1e1900 */
[----:B------:R-:W4:Y:S04]  /*0250*/  LDG.E R18, desc[UR12][R2.64+-0x6000] ;  /* 0xffa0000c02127981 */ /* 0x000f28000c1e1900 */
[----:B------:R-:W5:Y:S04]  /*0260*/  LDG.E R20, desc[UR12][R4.64+-0x14] ;  /* 0xffffec0c04147981 */ /* 0x000f68000c1e1900 */
        /* <DEDUP_REMOVED lines=11> */
[----:B------:R-:W5:Y:S01]  /*0320*/  LDG.E R26, desc[UR12][R4.64+0x1c] ;  /* 0x00001c0c041a7981 */ /* 0x000f62000c1e1900 */
[----:B--2---:R-:W-:-:S03]  /*0330*/  FFMA R15, R15, R16, R14 ;  /* 0x000000100f0f7223 */ /* 0x004fc6000000000e */
[----:B------:R-:W2:Y:S01]  /*0340*/  LDG.E R16, desc[UR12][R4.64] ;  /* 0x0000000c04107981 */ /* 0x000ea2000c1e1900 */
[----:B---3--:R-:W-:-:S03]  /*0350*/  FFMA R24, R24, R25, R15 ;  /* 0x0000001918187223 */ /* 0x008fc6000000000f */
[----:B------:R-:W3:Y:S01]  /*0360*/  LDG.E R14, desc[UR12][R4.64+0x4] ;  /* 0x0000040c040e7981 */ /* 0x000ee2000c1e1900 */
[----:B----4-:R-:W-:-:S03]  /*0370*/  FFMA R25, R19, R18, R24 ;  /* 0x0000001213197223 */ /* 0x010fc60000000018 */
[----:B------:R-:W3:Y:S04]  /*0380*/  LDG.E R15, desc[UR12][R2.64+0x1000] ;  /* 0x0010000c020f7981 */ /* 0x000ee8000c1e1900 */
[----:B------:R-:W4:Y:S01]  /*0390*/  LDG.E R18, desc[UR12][R4.64+0x8] ;  /* 0x0000080c04127981 */ /* 0x000f22000c1e1900 */
[----:B-----5:R-:W-:-:S03]  /*03a0*/  FFMA R25, R20, R21, R25 ;  /* 0x0000001514197223 */ /* 0x020fc60000000019 */
[----:B------:R-:W4:Y:S04]  /*03b0*/  LDG.E R19, desc[UR12][R2.64+0x2000] ;  /* 0x0020000c02137981 */ /* 0x000f28000c1e1900 */
[----:B------:R-:W5:Y:S01]  /*03c0*/  LDG.E R20, desc[UR12][R4.64+0xc] ;  /* 0x00000c0c04147981 */ /* 0x000f62000c1e1900 */
[----:B------:R-:W-:-:S03]  /*03d0*/  FFMA R25, R22, R23, R25 ;  /* 0x0000001716197223 */ /* 0x000fc60000000019 */
[----:B------:R-:W5:Y:S04]  /*03e0*/  LDG.E R21, desc[UR12][R2.64+0x3000] ;  /* 0x0030000c02157981 */ /* 0x000f68000c1e1900 */
[----:B------:R-:W5:Y:S04]  /*03f0*/  LDG.E R22, desc[UR12][R4.64+0x10] ;  /* 0x0000100c04167981 */ /* 0x000f68000c1e1900 */
[----:B------:R-:W5:Y:S01]  /*0400*/  LDG.E R23, desc[UR12][R2.64+0x4000] ;  /* 0x0040000c02177981 */ /* 0x000f62000c1e1900 */
[----:B------:R-:W-:-:S03]  /*0410*/  FFMA R28, R12, R13, R25 ;  /* 0x0000000d0c1c7223 */ /* 0x000fc60000000019 */
[----:B------:R-:W5:Y:S04]  /*0420*/  LDG.E R24, desc[UR12][R4.64+0x14] ;  /* 0x0000140c04187981 */ /* 0x000f68000c1e1900 */
[----:B------:R-:W5:Y:S04]  /*0430*/  LDG.E R25, desc[UR12][R2.64+0x5000] ;  /* 0x0050000c02197981 */ /* 0x000f68000c1e1900 */
[----:B------:R0:W5:Y:S04]  /*0440*/  LDG.E R13, desc[UR12][R4.64+0x18] ;  /* 0x0000180c040d7981 */ /* 0x000168000c1e1900 */
[----:B------:R-:W5:Y:S01]  /*0450*/  LDG.E R12, desc[UR12][R2.64+0x6000] ;  /* 0x0060000c020c7981 */ /* 0x000f62000c1e1900 */
[----:B------:R-:W-:-:S04]  /*0460*/  FFMA R9, R9, R8, R28 ;  /* 0x0000000809097223 */ /* 0x000fc8000000001c */
[----:B------:R-:W-:Y:S01]  /*0470*/  FFMA R9, R10, R11, R9 ;  /* 0x0000000b0a097223 */ /* 0x000fe20000000009 */
[----:B------:R-:W-:-:S04]  /*0480*/  UIADD3 UR5, UPT, UPT, UR5, 0x10, URZ ;  /* 0x0000001005057890 */ /* 0x000fc8000fffe0ff */
[----:B------:R-:W-:Y:S01]  /*0490*/  UISETP.NE.AND UP0, UPT, UR5, 0x400, UPT ;  /* 0x000004000500788c */ /* 0x000fe2000bf05270 */
[----:B0-----:R-:W-:Y:S02]  /*04a0*/  IADD3 R4, P0, PT, R4, 0x40, RZ ;  /* 0x0000004004047810 */ /* 0x001fe40007f1e0ff */
[----:B------:R-:W-:Y:S02]  /*04b0*/  IADD3 R6, PT, PT, R6, 0x4000, RZ ;  /* 0x0000400006067810 */ /* 0x000fe40007ffe0ff */
[----:B------:R-:W-:Y:S01]  /*04c0*/  IADD3.X R5, PT, PT, RZ, R5, RZ, P0, !PT ;  /* 0x00000005ff057210 */ /* 0x000fe200007fe4ff */
[----:B--2---:R-:W-:-:S04]  /*04d0*/  FFMA R9, R16, R17, R9 ;  /* 0x0000001110097223 */ /* 0x004fc80000000009 */
[----:B---3--:R-:W-:-:S04]  /*04e0*/  FFMA R9, R14, R15, R9 ;  /* 0x0000000f0e097223 */ /* 0x008fc80000000009 */
[----:B----4-:R-:W-:-:S04]  /*04f0*/  FFMA R9, R18, R19, R9 ;  /* 0x0000001312097223 */ /* 0x010fc80000000009 */
[----:B-----5:R-:W-:-:S04]  /*0500*/  FFMA R9, R20, R21, R9 ;  /* 0x0000001514097223 */ /* 0x020fc80000000009 */
[----:B------:R-:W-:-:S04]  /*0510*/  FFMA R9, R22, R23, R9 ;  /* 0x0000001716097223 */ /* 0x000fc80000000009 */
[----:B------:R-:W-:-:S04]  /*0520*/  FFMA R24, R24, R25, R9 ;  /* 0x0000001918187223 */ /* 0x000fc80000000009 */
[----:B------:R-:W-:-:S04]  /*0530*/  FFMA R13, R13, R12, R24 ;  /* 0x0000000c0d0d7223 */ /* 0x000fc80000000018 */
[----:B------:R-:W-:Y:S01]  /*0540*/  FFMA R14, R26, R27, R13 ;  /* 0x0000001b1a0e7223 */ /* 0x000fe2000000000d */
[----:B------:R-:W-:Y:S06]  /*0550*/  BRA.U UP0, `(.L_x_0) ;  /* 0xfffffffd001c7547 */ /* 0x000fec000b83ffff */
[----:B------:R-:W-:Y:S05]  /*0560*/  BRA.U UP1, `(.L_x_1) ;  /* 0xfffffff901f07547 */ /* 0x000fea000b83ffff */
[----:B------:R-:W0:Y:S02]  /*0570*/  LDC.64 R2, c[0x0][0x390] ;  /* 0x0000e400ff027b82 */ /* 0x000e240000000a00 */
[----:B0-----:R-:W-:-:S05]  /*0580*/  IMAD.WIDE R2, R0, 0x4, R2 ;  /* 0x0000000400027825 */ /* 0x001fca00078e0202 */
[----:B------:R-:W-:Y:S01]  /*0590*/  STG.E desc[UR12][R2.64], R14 ;  /* 0x0000000e02007986 */ /* 0x000fe2000c10190c */
[----:B------:R-:W-:Y:S05]  /*05a0*/  EXIT ;  /* 0x000000000000794d */ /* 0x000fea0003800000 */
.L_x_2:
[----:B------:R-:W-:-:S00]  /*05b0*/  BRA `(.L_x_2) ;  /* 0xfffffffc00fc7947 */ /* 0x000fc0000383ffff */
[----:B------:R-:W-:-:S00]  /*05c0*/  NOP ;  /* 0x0000000000007918 */ /* 0x000fc00000000000 */
        /* <DEDUP_REMOVED lines=11> */
.L_x_14:


//--------------------- .text._Z13atomic_stressPf --------------------------
	.section	.text._Z13atomic_stressPf,"ax",@progbits
	.align	128
        .global         _Z13atomic_stressPf
        .type           _Z13atomic_stressPf,@function
        .size           _Z13atomic_stressPf,(.L_x_15 - _Z13atomic_stressPf)
        .other          _Z13atomic_stressPf,@"STO_CUDA_ENTRY STV_DEFAULT"
_Z13atomic_stressPf:
.text._Z13atomic_stressPf:
[----:B------:R-:W-:Y:S01]  /*0000*/  LDC R1, c[0x0][0x37c] ;  /* 0x0000df00ff017b82 */ /* 0x000fe20000000800 */
[----:B------:R-:W0:Y:S07]  /*0010*/  S2R R3, SR_TID.X ;  /* 0x0000000000037919 */ /* 0x000e2e0000002100 */
[----:B------:R-:W0:Y:S08]  /*0020*/  S2UR UR4, SR_CTAID.X ;  /* 0x00000000000479c3 */ /* 0x000e300000002500 */
[----:B------:R-:W0:Y:S02]  /*0030*/  LDC R0, c[0x0][0x360] ;  /* 0x0000d800ff007b82 */ /* 0x000e240000000800 */
[----:B0-----:R-:W-:-:S05]  /*0040*/  IMAD R0, R0, UR4, R3 ;  /* 0x0000000400007c24 */ /* 0x001fca000f8e0203 */
[----:B------:R-:W-:-:S13]  /*0050*/  ISETP.GT.AND P0, PT, R0, 0x3ffff, PT ;  /* 0x0003ffff0000780c */ /* 0x000fda0003f04270 */
[----:B------:R-:W-:Y:S05]  /*0060*/  @P0 EXIT ;  /* 0x000000000000094d */ /* 0x000fea0003800000 */
[----:B------:R-:W-:Y:S01]  /*0070*/  HFMA2 R11, -RZ, RZ, 0, 0 ;  /* 0x00000000ff0b7431 */ /* 0x000fe200000001ff */
[----:B------:R-:W0:Y:S01]  /*0080*/  LDCU.64 UR6, c[0x0][0x358] ;  /* 0x00006b00ff0677ac */ /* 0x000e220008000a00 */
[----:B------:R-:W-:-:S05]  /*0090*/  UMOV UR4, URZ ;  /* 0x000000ff00047c82 */ /* 0x000fca0008000000 */
.L_x_3:
[----:B------:R-:W0:Y:S01]  /*00a0*/  LDC.64 R2, c[0x0][0x380] ;  /* 0x0000e000ff027b82 */ /* 0x000e220000000a00 */
[----:B------:R-:W-:-:S05]  /*00b0*/  MOV R5, 0x3f800000 ;  /* 0x3f80000000057802 */ /* 0x000fca0000000f00 */
[----:B0-----:R1:W-:Y:S04]  /*00c0*/  REDG.E.ADD.F32.FTZ.RN.STRONG.GPU desc[UR6][R2.64], R5 ;  /* 0x00000005020079a6 */ /* 0x0013e8000c12f306 */
[----:B------:R-:W2:Y:S04]  /*00d0*/  LDG.E R12, desc[UR6][R2.64] ;  /* 0x00000006020c7981 */ /* 0x000ea8000c1e1900 */
[----:B------:R1:W-:Y:S04]  /*00e0*/  REDG.E.ADD.F32.FTZ.RN.STRONG.GPU desc[UR6][R2.64], R5 ;  /* 0x00000005020079a6 */ /* 0x0003e8000c12f306 */
[----:B------:R-:W3:Y:S04]  /*00f0*/  LDG.E R13, desc[UR6][R2.64] ;  /* 0x00000006020d7981 */ /* 0x000ee8000c1e1900 */
[----:B------:R1:W-:Y:S04]  /*0100*/  REDG.E.ADD.F32.FTZ.RN.STRONG.GPU desc[UR6][R2.64], R5 ;  /* 0x00000005020079a6 */ /* 0x0003e8000c12f306 */
[----:B------:R-:W4:Y:S04]  /*0110*/  LDG.E R26, desc[UR6][R2.64] ;  /* 0x00000006021a7981 */ /* 0x000f28000c1e1900 */
[----:B------:R1:W-:Y:S04]  /*0120*/  REDG.E.ADD.F32.FTZ.RN.STRONG.GPU desc[UR6][R2.64], R5 ;  /* 0x00000005020079a6 */ /* 0x0003e8000c12f306 */
[----:B------:R-:W5:Y:S04]  /*0130*/  LDG.E R14, desc[UR6][R2.64] ;  /* 0x00000006020e7981 */ /* 0x000f68000c1e1900 */
        /* <DEDUP_REMOVED lines=32> */
[----:B------:R1:W-:Y:S01]  /*0340*/  REDG.E.ADD.F32.FTZ.RN.STRONG.GPU desc[UR6][R2.64], R5 ;  /* 0x00000005020079a6 */ /* 0x0003e2000c12f306 */
[----:B--2---:R-:W-:-:S03]  /*0350*/  FADD R12, R12, R11 ;  /* 0x0000000b0c0c7221 */ /* 0x004fc60000000000 */
[----:B------:R-:W2:Y:S04]  /*0360*/  LDG.E R11, desc[UR6][R2.64] ;  /* 0x00000006020b7981 */ /* 0x000ea8000c1e1900 */
[----:B------:R1:W-:Y:S01]  /*0370*/  REDG.E.ADD.F32.FTZ.RN.STRONG.GPU desc[UR6][R2.64], R5 ;  /* 0x00000005020079a6 */ /* 0x0003e2000c12f306 */
[----:B---3--:R-:W-:-:S03]  /*0380*/  FADD R13, R12, R13 ;  /* 0x0000000d0c0d7221 */ /* 0x008fc60000000000 */
[----:B------:R-:W3:Y:S04]  /*0390*/  LDG.E R12, desc[UR6][R2.64] ;  /* 0x00000006020c7981 */ /* 0x000ee8000c1e1900 */
[----:B------:R1:W-:Y:S01]  /*03a0*/  REDG.E.ADD.F32.FTZ.RN.STRONG.GPU desc[UR6][R2.64], R5 ;  /* 0x00000005020079a6 */ /* 0x0003e2000c12f306 */
[----:B----4-:R-:W-:-:S03]  /*03b0*/  FADD R25, R13, R26 ;  /* 0x0000001a0d197221 */ /* 0x010fc60000000000 */
[----:B------:R-:W4:Y:S04]  /*03c0*/  LDG.E R13, desc[UR6][R2.64] ;  /* 0x00000006020d7981 */ /* 0x000f28000c1e1900 */
[----:B------:R1:W-:Y:S01]  /*03d0*/  REDG.E.ADD.F32.FTZ.RN.STRONG.GPU desc[UR6][R2.64], R5 ;  /* 0x00000005020079a6 */ /* 0x0003e2000c12f306 */
[----:B-----5:R-:W-:-:S03]  /*03e0*/  FADD R26, R25, R14 ;  /* 0x0000000e191a7221 */ /* 0x020fc60000000000 */
[----:B------:R-:W5:Y:S04]  /*03f0*/  LDG.E R14, desc[UR6][R2.64] ;  /* 0x00000006020e7981 */ /* 0x000f68000c1e1900 */
[----:B------:R1:W-:Y:S01]  /*0400*/  REDG.E.ADD.F32.FTZ.RN.STRONG.GPU desc[UR6][R2.64], R5 ;  /* 0x00000005020079a6 */ /* 0x0003e2000c12f306 */
[----:B------:R-:W-:-:S03]  /*0410*/  FADD R25, R26, R15 ;  /* 0x0000000f1a197221 */ /* 0x000fc60000000000 */
        /* <DEDUP_REMOVED lines=40> */
[----:B------:R1:W-:Y:S04]  /*06a0*/  REDG.E.ADD.F32.FTZ.RN.STRONG.GPU desc[UR6][R2.64], R5 ;  /* 0x00000005020079a6 */ /* 0x0003e8000c12f306 */
[----:B------:R-:W5:Y:S04]  /*06b0*/  LDG.E R8, desc[UR6][R2.64] ;  /* 0x0000000602087981 */ /* 0x000f68000c1e1900 */
[----:B------:R1:W-:Y:S04]  /*06c0*/  REDG.E.ADD.F32.FTZ.RN.STRONG.GPU desc[UR6][R2.64], R5 ;  /* 0x00000005020079a6 */ /* 0x0003e8000c12f306 */
[----:B------:R-:W5:Y:S01]  /*06d0*/  LDG.E R26, desc[UR6][R2.64] ;  /* 0x00000006021a7981 */ /* 0x000f62000c1e1900 */
[----:B------:R-:W-:-:S04]  /*06e0*/  FADD R9, R28, R9 ;  /* 0x000000091c097221 */ /* 0x000fc80000000000 */
[----:B------:R-:W-:Y:S01]  /*06f0*/  FADD R10, R9, R10 ;  /* 0x0000000a090a7221 */ /* 0x000fe20000000000 */
[----:B------:R-:W-:-:S04]  /*0700*/  UIADD3 UR4, UPT, UPT, UR4, 0x28, URZ ;  /* 0x0000002804047890 */ /* 0x000fc8000fffe0ff */
[----:B------:R-:W-:Y:S01]  /*0710*/  UISETP.NE.AND UP0, UPT, UR4, 0x3e8, UPT ;  /* 0x000003e80400788c */ /* 0x000fe2000bf05270 */
[----:B--2---:R-:W-:-:S04]  /*0720*/  FADD R11, R10, R11 ;  /* 0x0000000b0a0b7221 */ /* 0x004fc80000000000 */
[----:B---3--:R-:W-:-:S04]  /*0730*/  FADD R12, R11, R12 ;  /* 0x0000000c0b0c7221 */ /* 0x008fc80000000000 */
[----:B----4-:R-:W-:-:S04]  /*0740*/  FADD R13, R12, R13 ;  /* 0x0000000d0c0d7221 */ /* 0x010fc80000000000 */
[----:B-----5:R-:W-:-:S04]  /*0750*/  FADD R14, R13, R14 ;  /* 0x0000000e0d0e7221 */ /* 0x020fc80000000000 */
[----:B------:R-:W-:-:S04]  /*0760*/  FADD R15, R14, R15 ;  /* 0x0000000f0e0f7221 */ /* 0x000fc80000000000 */
        /* <DEDUP_REMOVED lines=14> */
[----:B------:R-:W-:Y:S01]  /*0850*/  FADD R11, R25, R26 ;  /* 0x0000001a190b7221 */ /* 0x000fe20000000000 */
[----:B-1----:R-:W-:Y:S06]  /*0860*/  BRA.U UP0, `(.L_x_3) ;  /* 0xfffffff9000c7547 */ /* 0x002fec000b83ffff */
[----:B------:R-:W0:Y:S02]  /*0870*/  LDC.64 R2, c[0x0][0x380] ;  /* 0x0000e000ff027b82 */ /* 0x000e240000000a00 */
[----:B0-----:R-:W-:-:S05]  /*0880*/  IMAD.WIDE R2, R0, 0x4, R2 ;  /* 0x0000000400027825 */ /* 0x001fca00078e0202 */
[----:B------:R-:W-:Y:S01]  /*0890*/  STG.E desc[UR6][R2.64], R11 ;  /* 0x0000000b02007986 */ /* 0x000fe2000c101906 */
[----:B------:R-:W-:Y:S05]  /*08a0*/  EXIT ;  /* 0x000000000000794d */ /* 0x000fea0003800000 */
.L_x_4:
        /* <DEDUP_REMOVED lines=13> */
.L_x_15:


//--------------------- .text._Z9xu_stressPf      --------------------------
	.section	.text._Z9xu_stressPf,"ax",@progbits
	.align	128
        .global         _Z9xu_stressPf
        .type           _Z9xu_stressPf,@function
        .size           _Z9xu_stressPf,(.L_x_16 - _Z9xu_stressPf)
        .other          _Z9xu_stressPf,@"STO_CUDA_ENTRY STV_DEFAULT"
_Z9xu_stressPf:
.text._Z9xu_stressPf:
[----:B------:R-:W-:Y:S01]  /*0000*/  LDC R1, c[0x0][0x37c] ;  /* 0x0000df00ff017b82 */ /* 0x000fe20000000800 */
[----:B------:R-:W0:Y:S07]  /*0010*/  S2R R3, SR_TID.X ;  /* 0x0000000000037919 */ /* 0x000e2e0000002100 */
[----:B------:R-:W0:Y:S08]  /*0020*/  S2UR UR4, SR_CTAID.X ;  /* 0x00000000000479c3 */ /* 0x000e300000002500 */
[----:B------:R-:W0:Y:S02]  /*0030*/  LDC R2, c[0x0][0x360] ;  /* 0x0000d800ff027b82 */ /* 0x000e240000000800 */
[----:B0-----:R-:W-:-:S05]  /*0040*/  IMAD R2, R2, UR4, R3 ;  /* 0x0000000402027c24 */ /* 0x001fca000f8e0203 */
[----:B------:R-:W-:-:S13]  /*0050*/  ISETP.GT.AND P0, PT, R2, 0x3ffff, PT ;  /* 0x0003ffff0200780c */ /* 0x000fda0003f04270 */
[----:B------:R-:W-:Y:S05]  /*0060*/  @P0 EXIT ;  /* 0x000000000000094d */ /* 0x000fea0003800000 */
[----:B------:R-:W-:Y:S01]  /*0070*/  I2FP.F32.S32 R0, R2 ;  /* 0x0000000200007245 */ /* 0x000fe20000201400 */
[----:B------:R-:W-:Y:S01]  /*0080*/  HFMA2 R9, -RZ, RZ, 0.771484375, 0.21533203125 ;  /* 0x3a2c32e4ff097431 */ /* 0x000fe200000001ff */
[----:B------:R-:W-:Y:S01]  /*0090*/  ISETP.NE.AND P3, PT, R2, RZ, PT ;  /* 0x000000ff0200720c */ /* 0x000fe20003f65270 */
[----:B------:R-:W0:Y:S01]  /*00a0*/  LDCU.64 UR4, c[0x0][0x358] ;  /* 0x00006b00ff0477ac */ /* 0x000e220008000a00 */
[C---:B------:R-:W-:Y:S01]  /*00b0*/  FSETP.GEU.AND P0, PT, |R0|.reuse, 1.175494350822287508e-38, PT ;  /* 0x008000000000780b */ /* 0x040fe20003f0e200 */
[C---:B------:R-:W-:Y:S01]  /*00c0*/  FMUL R3, |R0|.reuse, 16777216 ;  /* 0x4b80000000037820 */ /* 0x040fe20000400200 */
[CC--:B------:R-:W-:Y:S02]  /*00d0*/  FSETP.NAN.AND P1, PT, |R0|.reuse, |R0|.reuse, PT ;  /* 0x400000000000720b */ /* 0x0c0fe40003f28200 */
[----:B------:R-:W-:Y:S02]  /*00e0*/  FSETP.NEU.AND P4, PT, |R0|, +INF , PT ;  /* 0x7f8000000000780b */ /* 0x000fe40003f8d200 */
[----:B------:R-:W-:-:S04]  /*00f0*/  FSEL R3, R3, |R0|, !P0 ;  /* 0x4000000003037208 */ /* 0x000fc80004000000 */
[----:B------:R-:W-:-:S04]  /*0100*/  IADD3 R4, PT, PT, R3, -0x3f3504f3, RZ ;  /* 0xc0cafb0d03047810 */ /* 0x000fc80007ffe0ff */
[----:B------:R-:W-:-:S04]  /*0110*/  LOP3.LUT R4, R4, 0xff800000, RZ, 0xc0, !PT ;  /* 0xff80000004047812 */ /* 0x000fc800078ec0ff */
[-C--:B------:R-:W-:Y:S02]  /*0120*/  IADD3 R3, PT, PT, R3, -R4.reuse, RZ ;  /* 0x8000000403037210 */ /* 0x080fe40007ffe0ff */
[----:B------:R-:W-:-:S03]  /*0130*/  I2FP.F32.S32 R4, R4 ;  /* 0x0000000400047245 */ /* 0x000fc60000201400 */
[C---:B------:R-:W-:Y:S01]  /*0140*/  FADD R6, R3.reuse, 1 ;  /* 0x3f80000003067421 */ /* 0x040fe20000000000 */
[----:B------:R-:W-:Y:S01]  /*0150*/  FADD R5, R3, -1 ;  /* 0xbf80000003057421 */ /* 0x000fe20000000000 */
[----:B------:R-:W-:-:S03]  /*0160*/  FSEL R3, RZ, -24, P0 ;  /* 0xc1c00000ff037808 */ /* 0x000fc60000000000 */
[----:B------:R-:W-:Y:S01]  /*0170*/  FADD R7, R5, R5 ;  /* 0x0000000505077221 */ /* 0x000fe20000000000 */
[----:B------:R-:W1:Y:S01]  /*0180*/  MUFU.RCP R6, R6 ;  /* 0x0000000600067308 */ /* 0x000e620000001000 */
[----:B------:R-:W-:Y:S02]  /*0190*/  FFMA R3, R4, 1.1920928955078125e-07, R3 ;  /* 0x3400000004037823 */ /* 0x000fe40000000003 */
[----:B-1----:R-:W-:-:S04]  /*01a0*/  FMUL R8, R6, R7 ;  /* 0x0000000706087220 */ /* 0x002fc80000400000 */
[----:B------:R-:W-:Y:S01]  /*01b0*/  FADD R7, R5, -R8 ;  /* 0x8000000805077221 */ /* 0x000fe20000000000 */
[CC--:B------:R-:W-:Y:S01]  /*01c0*/  FMUL R4, R8.reuse, R8.reuse ;  /* 0x0000000808047220 */ /* 0x0c0fe20000400000 */
[----:B------:R-:W-:Y:S02]  /*01d0*/  FFMA R12, R8, 1.4426950216293334961, R3 ;  /* 0x3fb8aa3b080c7823 */ /* 0x000fe40000000003 */
[----:B------:R-:W-:Y:S01]  /*01e0*/  FADD R10, R7, R7 ;  /* 0x00000007070a7221 */ /* 0x000fe20000000000 */
[C---:B------:R-:W-:Y:S01]  /*01f0*/  FFMA R7, R4.reuse, R9, 0.0032181653659790754318 ;  /* 0x3b52e7db04077423 */ /* 0x040fe20000000009 */
[----:B------:R-:W-:Y:S02]  /*0200*/  FADD R3, R3, -R12 ;  /* 0x8000000c03037221 */ /* 0x000fe40000000000 */
[----:B------:R-:W-:Y:S01]  /*0210*/  FFMA R5, R5, -R8, R10 ;  /* 0x8000000805057223 */ /* 0x000fe2000000000a */
[----:B------:R-:W-:Y:S01]  /*0220*/  FFMA R7, R4, R7, 0.018033718690276145935 ;  /* 0x3c93bb7304077423 */ /* 0x000fe20000000007 */
[----:B------:R-:W-:-:S02]  /*0230*/  FFMA R10, R8, 1.4426950216293334961, R3 ;  /* 0x3fb8aa3b080a7823 */ /* 0x000fc40000000003 */
[----:B------:R-:W-:Y:S01]  /*0240*/  FMUL R5, R6, R5 ;  /* 0x0000000506057220 */ /* 0x000fe20000400000 */
[----:B------:R-:W-:-:S03]  /*0250*/  FFMA R7, R4, R7, 0.12022458761930465698 ;  /* 0x3df6384f04077423 */ /* 0x000fc60000000007 */
[----:B------:R-:W-:Y:S01]  /*0260*/  FFMA R3, R5, 1.4426950216293334961, R10 ;  /* 0x3fb8aa3b05037823 */ /* 0x000fe2000000000a */
[----:B------:R-:W-:-:S03]  /*0270*/  FMUL R7, R4, R7 ;  /* 0x0000000704077220 */ /* 0x000fc60000400000 */
[----:B------:R-:W-:Y:S01]  /*0280*/  FFMA R4, R8, 1.9251366722983220825e-08, R3 ;  /* 0x32a55e3408047823 */ /* 0x000fe20000000003 */
[----:B------:R-:W-:-:S04]  /*0290*/  FMUL R3, R7, 3 ;  /* 0x4040000007037820 */ /* 0x000fc80000400000 */
[----:B------:R-:W-:-:S04]  /*02a0*/  FFMA R4, R5, R3, R4 ;  /* 0x0000000305047223 */ /* 0x000fc80000000004 */
[----:B------:R-:W-:Y:S01]  /*02b0*/  FFMA R7, R8, R7, R4 ;  /* 0x0000000708077223 */ /* 0x000fe20000000004 */
[----:B------:R-:W-:-:S03]  /*02c0*/  MOV R8, 0x391fcb8e ;  /* 0x391fcb8e00087802 */ /* 0x000fc60000000f00 */
[----:B------:R-:W-:-:S04]  /*02d0*/  FADD R3, R12, R7 ;  /* 0x000000070c037221 */ /* 0x000fc80000000000 */
[----:B------:R-:W-:Y:S01]  /*02e0*/  FMUL R4, R3, 2 ;  /* 0x4000000003047820 */ /* 0x000fe20000400000 */
[----:B------:R-:W-:-:S03]  /*02f0*/  FADD R12, -R12, R3 ;  /* 0x000000030c0c7221 */ /* 0x000fc60000000100 */
[----:B------:R-:W1:Y:S01]  /*0300*/  FRND R5, R4 ;  /* 0x0000000400057307 */ /* 0x000e620000201000 */
[----:B------:R-:W-:Y:S01]  /*0310*/  FADD R12, R7, -R12 ;  /* 0x8000000c070c7221 */ /* 0x000fe20000000000 */
[----:B------:R-:W-:Y:S01]  /*0320*/  FFMA R3, R3, 2, -R4 ;  /* 0x4000000003037823 */ /* 0x000fe20000000804 */
[----:B------:R-:W-:-:S03]  /*0330*/  FSETP.GEU.AND P2, PT, R4, RZ, PT ;  /* 0x000000ff0400720b */ /* 0x000fc60003f4e000 */
[----:B------:R-:W-:Y:S02]  /*0340*/  FFMA R3, R12, 2, R3 ;  /* 0x400000000c037823 */ /* 0x000fe40000000003 */
[----:B------:R-:W2:Y:S01]  /*0350*/  F2I.NTZ R7, R4 ;  /* 0x0000000400077305 */ /* 0x000ea20000203100 */
[----:B-1----:R-:W-:Y:S01]  /*0360*/  FADD R6, R4, -R5 ;  /* 0x8000000504067221 */ /* 0x002fe20000000000 */
[----:B------:R-:W-:-:S03]  /*0370*/  FSETP.GT.AND P0, PT, R5, RZ, PT ;  /* 0x000000ff0500720b */ /* 0x000fc60003f04000 */
[----:B------:R-:W-:-:S04]  /*0380*/  FADD R3, R3, R6 ;  /* 0x0000000603037221 */ /* 0x000fc80000000000 */
[C---:B------:R-:W-:Y:S01]  /*0390*/  FFMA R6, R3.reuse, R8, 0.0013391353422775864601 ;  /* 0x3aaf85ed03067423 */ /* 0x040fe20000000008 */
[----:B------:R-:W-:Y:S02]  /*03a0*/  SEL R8, RZ, 0x83000000, P0 ;  /* 0x83000000ff087807 */ /* 0x000fe40000000000 */
[----:B------:R-:W-:Y:S01]  /*03b0*/  FSETP.GT.AND P0, PT, |R4|, 152, PT ;  /* 0x431800000400780b */ /* 0x000fe20003f04200 */
[----:B------:R-:W-:Y:S01]  /*03c0*/  FFMA R6, R3, R6, 0.0096188392490148544312 ;  /* 0x3c1d985603067423 */ /* 0x000fe20000000006 */
[----:B------:R-:W-:Y:S02]  /*03d0*/  IADD3 R5, PT, PT, R8, 0x7f000000, RZ ;  /* 0x7f00000008057810 */ /* 0x000fe40007ffe0ff */
[----:B--2---:R-:W-:Y:S01]  /*03e0*/  LEA R8, R7, -R8, 0x17 ;  /* 0x8000000807087211 */ /* 0x004fe200078eb8ff */
[----:B------:R-:W-:-:S04]  /*03f0*/  FFMA R6, R3, R6, 0.055503588169813156128 ;  /* 0x3d6357bb03067423 */ /* 0x000fc80000000006 */
[----:B------:R-:W-:-:S04]  /*0400*/  FFMA R6, R3, R6, 0.24022644758224487305 ;  /* 0x3e75fdec03067423 */ /* 0x000fc80000000006 */
[----:B------:R-:W-:-:S04]  /*0410*/  FFMA R6, R3, R6, 0.69314718246459960938 ;  /* 0x3f31721803067423 */ /* 0x000fc80000000006 */
[----:B------:R-:W-:Y:S01]  /*0420*/  FFMA R6, R3, R6, 1 ;  /* 0x3f80000003067423 */ /* 0x000fe20000000006 */
[----:B------:R-:W-:-:S03]  /*0430*/  FADD R3, R0, R0 ;  /* 0x0000000000037221 */ /* 0x000fc60000000000 */
[----:B------:R-:W-:Y:S02]  /*0440*/  FMUL R5, R6, R5 ;  /* 0x0000000506057220 */ /* 0x000fe40000400000 */
[----:B------:R-:W-:Y:S01]  /*0450*/  LOP3.LUT R4, R3, 0x7fffffff, RZ, 0xc0, !PT ;  /* 0x7fffffff03047812 */ /* 0x000fe200078ec0ff */
[----:B------:R-:W-:Y:S02]  /*0460*/  HFMA2 R3, -RZ, RZ, 0.96630859375, -0.0022525787353515625 ;  /* 0x3bbb989dff037431 */ /* 0x000fe400000001ff */
[----:B------:R-:W-:Y:S01]  /*0470*/  FMUL R5, R5, R8 ;  /* 0x0000000805057220 */ /* 0x000fe20000400000 */
[----:B------:R-:W-:Y:S02]  /*0480*/  @P0 FSEL R5, RZ, +INF , !P2 ;  /* 0x7f800000ff050808 */ /* 0x000fe40005000000 */
[----:B------:R-:W-:Y:S02]  /*0490*/  ISETP.NE.AND P0, PT, R2, 0x1, PT ;  /* 0x000000010200780c */ /* 0x000fe40003f05270 */
[----:B------:R-:W-:Y:S01]  /*04a0*/  @P3 FSEL R4, R4, R5, !P4 ;  /* 0x0000000504043208 */ /* 0x000fe20006000000 */
[----:B------:R-:W-:Y:S01]  /*04b0*/  @P1 FADD R4, R0, 2 ;  /* 0x4000000000041421 */ /* 0x000fe20000000000 */
[----:B------:R-:W-:-:S04]  /*04c0*/  MOV R5, 0x437c0000 ;  /* 0x437c000000057802 */ /* 0x000fc80000000f00 */
[----:B------:R-:W-:-:S05]  /*04d0*/  FSEL R4, R4, 1, P0 ;  /* 0x3f80000004047808 */ /* 0x000fca0000000000 */
[----:B------:R-:W-:-:S04]  /*04e0*/  FFMA.SAT R0, R4, R3, 0.5 ;  /* 0x3f00000004007423 */ /* 0x000fc80000002003 */
[----:B------:R-:W-:-:S04]  /*04f0*/  FFMA.RM R0, R0, R5, 12582913 ;  /* 0x4b40000100007423 */ /* 0x000fc80000004005 */
[C---:B------:R-:W-:Y:S01]  /*0500*/  FADD R3, R0.reuse, -12583039 ;  /* 0xcb40007f00037421 */ /* 0x040fe20000000000 */
[----:B------:R-:W-:-:S03]  /*0510*/  SHF.L.U32 R0, R0, 0x17, RZ ;  /* 0x0000001700007819 */ /* 0x000fc600000006ff */
[----:B------:R-:W-:-:S04]  /*0520*/  FFMA R3, R4, 1.4426950216293334961, -R3 ;  /* 0x3fb8aa3b04037823 */ /* 0x000fc80000000803 */
[----:B------:R-:W-:-:S06]  /*0530*/  FFMA R3, R4, 1.925963033500011079e-08, R3 ;  /* 0x32a5706004037823 */ /* 0x000fcc0000000003 */
[----:B------:R-:W1:Y:S02]  /*0540*/  MUFU.EX2 R3, R3 ;  /* 0x0000000300037308 */ /* 0x000e640000000800 */
[----:B-1----:R-:W-:-:S04]  /*0550*/  FFMA R4, R0, R3, RZ ;  /* 0x0000000300047223 */ /* 0x002fc800000000ff */
[----:B------:R-:W-:-:S04]  /*0560*/  FFMA R4, R0, R3, R4 ;  /* 0x0000000300047223 */ /* 0x000fc80000000004 */
        /* <DEDUP_REMOVED lines=990> */
[CC--:B------:R-:W-:Y:S02]  /*4350*/  FFMA R6, R0.reuse, R3.reuse, R4 ;  /* 0x0000000300067223 */ /* 0x0c0fe40000000004 */
[----:B------:R-:W1:Y:S02]  /*4360*/  LDC.64 R4, c[0x0][0x380] ;  /* 0x0000e000ff047b82 */ /* 0x000e640000000a00 */
[----:B------:R-:W-:-:S04]  /*4370*/  FFMA R6, R0, R3, R6 ;  /* 0x0000000300067223 */ /* 0x000fc80000000006 */
[----:B------:R-:W-:-:S04]  /*4380*/  FFMA R6, R0, R3, R6 ;  /* 0x0000000300067223 */ /* 0x000fc80000000006 */
[----:B------:R-:W-:-:S04]  /*4390*/  FFMA R6, R0, R3, R6 ;  /* 0x0000000300067223 */ /* 0x000fc80000000006 */
[----:B------:R-:W-:-:S04]  /*43a0*/  FFMA R6, R0, R3, R6 ;  /* 0x0000000300067223 */ /* 0x000fc80000000006 */
[----:B------:R-:W-:-:S04]  /*43b0*/  FFMA R6, R0, R3, R6 ;  /* 0x0000000300067223 */ /* 0x000fc80000000006 */
[----:B------:R-:W-:Y:S01]  /*43c0*/  FFMA R6, R0, R3, R6 ;  /* 0x0000000300067223 */ /* 0x000fe20000000006 */
[----:B-1----:R-:W-:-:S04]  /*43d0*/  IMAD.WIDE R4, R2, 0x4, R4 ;  /* 0x0000000402047825 */ /* 0x002fc800078e0204 */
[----:B------:R-:W-:-:S05]  /*43e0*/  FFMA R3, R0, R3, R6 ;  /* 0x0000000300037223 */ /* 0x000fca0000000006 */
[----:B0-----:R-:W-:Y:S01]  /*43f0*/  STG.E desc[UR4][R4.64], R3 ;  /* 0x0000000304007986 */ /* 0x001fe2000c101904 */
[----:B------:R-:W-:Y:S05]  /*4400*/  EXIT ;  /* 0x000000000000794d */ /* 0x000fea0003800000 */
.L_x_5:
        /* <DEDUP_REMOVED lines=15> */
.L_x_16:


//--------------------- .text._Z13memory_stressPf --------------------------
	.section	.text._Z13memory_stressPf,"ax",@progbits
	.align	128
        .global         _Z13memory_stressPf
        .type           _Z13memory_stressPf,@function
        .size           _Z13memory_stressPf,(.L_x_17 - _Z13memory_stressPf)
        .other          _Z13memory_stressPf,@"STO_CUDA_ENTRY STV_DEFAULT"
_Z13memory_stressPf:
.text._Z13memory_stressPf:
[----:B------:R-:W-:Y:S01]  /*0000*/  LDC R1, c[0x0][0x37c] ;  /* 0x0000df00ff017b82 */ /* 0x000fe20000000800 */
[----:B------:R-:W0:Y:S07]  /*0010*/  S2R R0, SR_TID.X ;  /* 0x0000000000007919 */ /* 0x000e2e0000002100 */
[----:B------:R-:W0:Y:S08]  /*0020*/  S2UR UR4, SR_CTAID.X ;  /* 0x00000000000479c3 */ /* 0x000e300000002500 */
[----:B------:R-:W0:Y:S02]  /*0030*/  LDC R5, c[0x0][0x360] ;  /* 0x0000d800ff057b82 */ /* 0x000e240000000800 */
[----:B0-----:R-:W-:-:S05]  /*0040*/  IMAD R5, R5, UR4, R0 ;  /* 0x0000000405057c24 */ /* 0x001fca000f8e0200 */
[----:B------:R-:W-:-:S13]  /*0050*/  ISETP.GT.AND P0, PT, R5, 0x3ffff, PT ;  /* 0x0003ffff0500780c */ /* 0x000fda0003f04270 */
[----:B------:R-:W-:Y:S05]  /*0060*/  @P0 EXIT ;  /* 0x000000000000094d */ /* 0x000fea0003800000 */
[----:B------:R-:W0:Y:S01]  /*0070*/  LDC.64 R2, c[0x0][0x380] ;  /* 0x0000e000ff027b82 */ /* 0x000e220000000a00 */
[----:B------:R-:W1:Y:S01]  /*0080*/  LDCU.64 UR4, c[0x0][0x358] ;  /* 0x00006b00ff0477ac */ /* 0x000e620008000a00 */
[----:B0-----:R-:W-:-:S05]  /*0090*/  IMAD.WIDE R2, R5, 0x4, R2 ;  /* 0x0000000405027825 */ /* 0x001fca00078e0202 */
[----:B-1----:R-:W2:Y:S02]  /*00a0*/  LDG.E R0, desc[UR4][R2.64] ;  /* 0x0000000402007981 */ /* 0x002ea4000c1e1900 */
[----:B--2---:R-:W-:-:S04]  /*00b0*/  FADD R0, RZ, R0 ;  /* 0x00000000ff007221 */ /* 0x004fc80000000000 */
        /* <DEDUP_REMOVED lines=998> */
[----:B------:R-:W-:-:S05]  /*3f20*/  FADD R5, R0, R0 ;  /* 0x0000000000057221 */ /* 0x000fca0000000000 */
[----:B------:R-:W-:Y:S01]  /*3f30*/  STG.E desc[UR4][R2.64], R5 ;  /* 0x0000000502007986 */ /* 0x000fe2000c101904 */
[----:B------:R-:W-:Y:S05]  /*3f40*/  EXIT ;  /* 0x000000000000794d */ /* 0x000fea0003800000 */
.L_x_6:
        /* <DEDUP_REMOVED lines=11> */
.L_x_17:


//--------------------- .text._Z14compute_stressPf --------------------------
	.section	.text._Z14compute_stressPf,"ax",@progbits
	.align	128
        .global         _Z14compute_stressPf
        .type           _Z14compute_stressPf,@function
        .size           _Z14compute_stressPf,(.L_x_18 - _Z14compute_stressPf)
        .other          _Z14compute_stressPf,@"STO_CUDA_ENTRY STV_DEFAULT"
_Z14compute_stressPf:
.text._Z14compute_stressPf:
        /* <DEDUP_REMOVED lines=8> */
[----:B------:R-:W0:Y:S01]  /*0080*/  LDCU.64 UR8, c[0x0][0x358] ;  /* 0x00006b00ff0877ac */ /* 0x000e220008000a00 */
[----:B------:R-:W-:Y:S02]  /*0090*/  ISETP.NE.AND P3, PT, R6, RZ, PT ;  /* 0x000000ff0600720c */ /* 0x000fe40003f65270 */
[C---:B------:R-:W-:Y:S01]  /*00a0*/  FSETP.GEU.AND P0, PT, |R0|.reuse, 1.175494350822287508e-38, PT ;  /* 0x008000000000780b */ /* 0x040fe20003f0e200 */
[C---:B------:R-:W-:Y:S01]  /*00b0*/  FMUL R3, |R0|.reuse, 16777216 ;  /* 0x4b80000000037820 */ /* 0x040fe20000400200 */
[CC--:B------:R-:W-:Y:S01]  /*00c0*/  FSETP.NAN.AND P1, PT, |R0|.reuse, |R0|.reuse, PT ;  /* 0x400000000000720b */ /* 0x0c0fe20003f28200 */
[----:B------:R-:W-:Y:S01]  /*00d0*/  UMOV UR4, URZ ;  /* 0x000000ff00047c82 */ /* 0x000fe20008000000 */
[----:B------:R-:W-:Y:S02]  /*00e0*/  FSETP.NEU.AND P4, PT, |R0|, +INF , PT ;  /* 0x7f8000000000780b */ /* 0x000fe40003f8d200 */
[----:B------:R-:W-:-:S02]  /*00f0*/  FSEL R3, R3, |R0|, !P0 ;  /* 0x4000000003037208 */ /* 0x000fc40004000000 */
[----:B------:R-:W-:-:S03]  /*0100*/  MOV R15, RZ ;  /* 0x000000ff000f7202 */ /* 0x000fc60000000f00 */
[----:B------:R-:W-:-:S05]  /*0110*/  VIADD R2, R3, 0xc0cafb0d ;  /* 0xc0cafb0d03027836 */ /* 0x000fca0000000000 */
[----:B------:R-:W-:Y:S02]  /*0120*/  LOP3.LUT R4, R2, 0xff800000, RZ, 0xc0, !PT ;  /* 0xff80000002047812 */ /* 0x000fe400078ec0ff */
[----:B------:R-:W-:-:S03]  /*0130*/  FSEL R2, RZ, -24, P0 ;  /* 0xc1c00000ff027808 */ /* 0x000fc60000000000 */
[----:B------:R-:W-:-:S04]  /*0140*/  IMAD.IADD R3, R3, 0x1, -R4 ;  /* 0x0000000103037824 */ /* 0x000fc800078e0a04 */
[C---:B------:R-:W-:Y:S01]  /*0150*/  FADD R7, R3.reuse, 1 ;  /* 0x3f80000003077421 */ /* 0x040fe20000000000 */
[----:B------:R-:W-:Y:S01]  /*0160*/  FADD R5, R3, -1 ;  /* 0xbf80000003057421 */ /* 0x000fe20000000000 */
[----:B------:R-:W-:-:S03]  /*0170*/  I2FP.F32.S32 R3, R4 ;  /* 0x0000000400037245 */ /* 0x000fc60000201400 */
[----:B------:R-:W-:Y:S01]  /*0180*/  FADD R8, R5, R5 ;  /* 0x0000000505087221 */ /* 0x000fe20000000000 */
[----:B------:R-:W1:Y:S01]  /*0190*/  MUFU.RCP R7, R7 ;  /* 0x0000000700077308 */ /* 0x000e620000001000 */
[----:B------:R-:W-:Y:S02]  /*01a0*/  FFMA R2, R3, 1.1920928955078125e-07, R2 ;  /* 0x3400000003027823 */ /* 0x000fe40000000002 */
[----:B-1----:R-:W-:Y:S01]  /*01b0*/  FMUL R9, R7, R8 ;  /* 0x0000000807097220 */ /* 0x002fe20000400000 */
[----:B------:R-:W-:-:S03]  /*01c0*/  HFMA2 R8, -RZ, RZ, 0.771484375, 0.21533203125 ;  /* 0x3a2c32e4ff087431 */ /* 0x000fc600000001ff */
[----:B------:R-:W-:Y:S01]  /*01d0*/  FADD R4, R5, -R9 ;  /* 0x8000000905047221 */ /* 0x000fe20000000000 */
[CC--:B------:R-:W-:Y:S01]  /*01e0*/  FMUL R3, R9.reuse, R9.reuse ;  /* 0x0000000909037220 */ /* 0x0c0fe20000400000 */
[----:B------:R-:W-:Y:S02]  /*01f0*/  FFMA R11, R9, 1.4426950216293334961, R2 ;  /* 0x3fb8aa3b090b7823 */ /* 0x000fe40000000002 */
[----:B------:R-:W-:Y:S02]  /*0200*/  FADD R4, R4, R4 ;  /* 0x0000000404047221 */ /* 0x000fe40000000000 */
[----:B------:R-:W-:Y:S01]  /*0210*/  FADD R2, R2, -R11 ;  /* 0x8000000b02027221 */ /* 0x000fe20000000000 */
[----:B------:R-:W-:Y:S01]  /*0220*/  FFMA R8, R3, R8, 0.0032181653659790754318 ;  /* 0x3b52e7db03087423 */ /* 0x000fe20000000008 */
[----:B------:R-:W-:Y:S02]  /*0230*/  FFMA R4, R5, -R9, R4 ;  /* 0x8000000905047223 */ /* 0x000fe40000000004 */
[----:B------:R-:W-:Y:S01]  /*0240*/  FFMA R5, R9, 1.4426950216293334961, R2 ;  /* 0x3fb8aa3b09057823 */ /* 0x000fe20000000002 */
[----:B------:R-:W-:Y:S01]  /*0250*/  FFMA R8, R3, R8, 0.018033718690276145935 ;  /* 0x3c93bb7303087423 */ /* 0x000fe20000000008 */
[----:B------:R-:W-:Y:S01]  /*0260*/  FMUL R4, R7, R4 ;  /* 0x0000000407047220 */ /* 0x000fe20000400000 */
[----:B------:R-:W-:-:S02]  /*0270*/  IMAD.MOV.U32 R7, RZ, RZ, 0x391fcb8e ;  /* 0x391fcb8eff077424 */ /* 0x000fc400078e00ff */
[----:B------:R-:W-:Y:S01]  /*0280*/  FFMA R8, R3, R8, 0.12022458761930465698 ;  /* 0x3df6384f03087423 */ /* 0x000fe20000000008 */
[----:B------:R-:W-:-:S03]  /*0290*/  FFMA R2, R4, 1.4426950216293334961, R5 ;  /* 0x3fb8aa3b04027823 */ /* 0x000fc60000000005 */
[----:B------:R-:W-:Y:S01]  /*02a0*/  FMUL R8, R3, R8 ;  /* 0x0000000803087220 */ /* 0x000fe20000400000 */
[----:B------:R-:W-:-:S03]  /*02b0*/  FFMA R3, R9, 1.9251366722983220825e-08, R2 ;  /* 0x32a55e3409037823 */ /* 0x000fc60000000002 */
[----:B------:R-:W-:-:S04]  /*02c0*/  FMUL R2, R8, 3 ;  /* 0x4040000008027820 */ /* 0x000fc80000400000 */
[----:B------:R-:W-:-:S04]  /*02d0*/  FFMA R3, R4, R2, R3 ;  /* 0x0000000204037223 */ /* 0x000fc80000000003 */
[----:B------:R-:W-:-:S04]  /*02e0*/  FFMA R8, R9, R8, R3 ;  /* 0x0000000809087223 */ /* 0x000fc80000000003 */
[----:B------:R-:W-:-:S04]  /*02f0*/  FADD R2, R11, R8 ;  /* 0x000000080b027221 */ /* 0x000fc80000000000 */
[----:B------:R-:W-:Y:S01]  /*0300*/  FMUL R3, R2, 2 ;  /* 0x4000000002037820 */ /* 0x000fe20000400000 */
[----:B------:R-:W-:-:S03]  /*0310*/  FADD R11, -R11, R2 ;  /* 0x000000020b0b7221 */ /* 0x000fc60000000100 */
[----:B------:R-:W1:Y:S01]  /*0320*/  FRND R4, R3 ;  /* 0x0000000300047307 */ /* 0x000e620000201000 */
[----:B------:R-:W-:Y:S01]  /*0330*/  FADD R11, R8, -R11 ;  /* 0x8000000b080b7221 */ /* 0x000fe20000000000 */
[----:B------:R-:W-:Y:S01]  /*0340*/  FFMA R2, R2, 2, -R3 ;  /* 0x4000000002027823 */ /* 0x000fe20000000803 */
[----:B------:R-:W-:-:S03]  /*0350*/  FSETP.GEU.AND P2, PT, R3, RZ, PT ;  /* 0x000000ff0300720b */ /* 0x000fc60003f4e000 */
[----:B------:R-:W-:Y:S01]  /*0360*/  FFMA R2, R11, 2, R2 ;  /* 0x400000000b027823 */ /* 0x000fe20000000002 */
[----:B-1----:R-:W-:Y:S01]  /*0370*/  FADD R5, R3, -R4 ;  /* 0x8000000403057221 */ /* 0x002fe20000000000 */
[----:B------:R-:W-:-:S03]  /*0380*/  FSETP.GT.AND P0, PT, R4, RZ, PT ;  /* 0x000000ff0400720b */ /* 0x000fc60003f04000 */
[----:B------:R-:W-:Y:S01]  /*0390*/  FADD R2, R2, R5 ;  /* 0x0000000502027221 */ /* 0x000fe20000000000 */
[----:B------:R-:W-:Y:S02]  /*03a0*/  SEL R4, RZ, 0x83000000, P0 ;  /* 0x83000000ff047807 */ /* 0x000fe40000000000 */
[----:B------:R-:W-:Y:S01]  /*03b0*/  FSETP.GT.AND P0, PT, |R3|, 152, PT ;  /* 0x431800000300780b */ /* 0x000fe20003f04200 */
[----:B------:R-:W-:Y:S02]  /*03c0*/  FFMA R5, R2, R7, 0.0013391353422775864601 ;  /* 0x3aaf85ed02057423 */ /* 0x000fe40000000007 */
[----:B------:R-:W1:Y:S01]  /*03d0*/  F2I.NTZ R7, R3 ;  /* 0x0000000300077305 */ /* 0x000e620000203100 */
[----:B------:R-:W-:Y:S02]  /*03e0*/  VIADD R8, R4, 0x7f000000 ;  /* 0x7f00000004087836 */ /* 0x000fe40000000000 */
[----:B------:R-:W-:-:S04]  /*03f0*/  FFMA R5, R2, R5, 0.0096188392490148544312 ;  /* 0x3c1d985602057423 */ /* 0x000fc80000000005 */
[----:B------:R-:W-:-:S04]  /*0400*/  FFMA R5, R2, R5, 0.055503588169813156128 ;  /* 0x3d6357bb02057423 */ /* 0x000fc80000000005 */
[----:B------:R-:W-:-:S04]  /*0410*/  FFMA R5, R2, R5, 0.24022644758224487305 ;  /* 0x3e75fdec02057423 */ /* 0x000fc80000000005 */
[----:B------:R-:W-:Y:S01]  /*0420*/  FFMA R5, R2, R5, 0.69314718246459960938 ;  /* 0x3f31721802057423 */ /* 0x000fe20000000005 */
[----:B-1----:R-:W-:-:S03]  /*0430*/  LEA R4, R7, -R4, 0x17 ;  /* 0x8000000407047211 */ /* 0x002fc600078eb8ff */
[----:B------:R-:W-:Y:S01]  /*0440*/  FFMA R5, R2, R5, 1 ;  /* 0x3f80000002057423 */ /* 0x000fe20000000005 */
[----:B------:R-:W-:-:S03]  /*0450*/  FADD R2, R0, R0 ;  /* 0x0000000000027221 */ /* 0x000fc60000000000 */
[----:B------:R-:W-:Y:S02]  /*0460*/  FMUL R5, R5, R8 ;  /* 0x0000000805057220 */ /* 0x000fe40000400000 */
[----:B------:R-:W-:Y:S02]  /*0470*/  LOP3.LUT R7, R2, 0x7fffffff, RZ, 0xc0, !PT ;  /* 0x7fffffff02077812 */ /* 0x000fe400078ec0ff */
[----:B------:R-:W-:Y:S01]  /*0480*/  FMUL R4, R5, R4 ;  /* 0x0000000405047220 */ /* 0x000fe20000400000 */
[----:B------:R-:W-:Y:S02]  /*0490*/  @P0 FSEL R4, RZ, +INF , !P2 ;  /* 0x7f800000ff040808 */ /* 0x000fe40005000000 */
[----:B------:R-:W-:Y:S02]  /*04a0*/  ISETP.NE.AND P0, PT, R6, 0x1, PT ;  /* 0x000000010600780c */ /* 0x000fe40003f05270 */
[----:B------:R-:W-:Y:S01]  /*04b0*/  @P3 FSEL R7, R7, R4, !P4 ;  /* 0x0000000407073208 */ /* 0x000fe20006000000 */
[----:B------:R-:W-:-:S05]  /*04c0*/  @P1 FADD R7, R0, 2 ;  /* 0x4000000000071421 */ /* 0x000fca0000000000 */
[----:B------:R-:W-:-:S04]  /*04d0*/  FSEL R7, R7, 1, P0 ;  /* 0x3f80000007077808 */ /* 0x000fc80000000000 */
[----:B------:R-:W-:Y:S01]  /*04e0*/  SHF.R.U32.HI R10, RZ, 0x17, R7 ;  /* 0x00000017ff0a7819 */ /* 0x000fe20000011607 */
[C---:B------:R-:W-:Y:S01]  /*04f0*/  FMUL R8, R7.reuse, 0.63661974668502807617 ;  /* 0x3f22f98307087820 */ /* 0x040fe20000400000 */
[C---:B------:R-:W-:Y:S01]  /*0500*/  FSETP.GE.AND P5, PT, |R7|.reuse, 105615, PT ;  /* 0x47ce47800700780b */ /* 0x040fe20003fa6200 */
[----:B------:R-:W-:Y:S01]  /*0510*/  IMAD.SHL.U32 R11, R7, 0x100, RZ ;  /* 0x00000100070b7824 */ /* 0x000fe200078e00ff */
[C---:B------:R-:W-:Y:S02]  /*0520*/  LOP3.LUT R2, R10.reuse, 0xe0, RZ, 0xc0, !PT ;  /* 0x000000e00a027812 */ /* 0x040fe400078ec0ff */
[----:B------:R-:W-:Y:S01]  /*0530*/  LOP3.LUT R10, R10, 0x1f, RZ, 0xc0, !PT ;  /* 0x0000001f0a0a7812 */ /* 0x000fe200078ec0ff */
[----:B------:R-:W1:Y:S01]  /*0540*/  F2I.NTZ R8, R8 ;  /* 0x0000000800087305 */ /* 0x000e620000203100 */
[----:B------:R-:W-:Y:S01]  /*0550*/  P2R R18, PR, RZ, 0x20 ;  /* 0x00000020ff127803 */ /* 0x000fe20000000000 */
[----:B------:R-:W-:Y:S01]  /*0560*/  VIADD R2, R2, 0xffffff80 ;  /* 0xffffff8002027836 */ /* 0x000fe20000000000 */
[----:B------:R-:W-:-:S02]  /*0570*/  LOP3.LUT R11, R11, 0x80000000, RZ, 0xfc, !PT ;  /* 0x800000000b0b7812 */ /* 0x000fc400078efcff */
[----:B------:R-:W-:Y:S02]  /*0580*/  IADD3 R12, PT, PT, -R10, 0x20, RZ ;  /* 0x000000200a0c7810 */ /* 0x000fe40007ffe1ff */
[----:B------:R-:W-:-:S05]  /*0590*/  SHF.R.U32.HI R2, RZ, 0x5, R2 ;  /* 0x00000005ff027819 */ /* 0x000fca0000011602 */
[----:B------:R-:W-:Y:S01]  /*05a0*/  IMAD.U32 R13, R2, -0x4, RZ ;  /* 0xfffffffc020d7824 */ /* 0x000fe200078e00ff */
[----:B-1----:R-:W-:-:S05]  /*05b0*/  I2FP.F32.S32 R0, R8 ;  /* 0x0000000800007245 */ /* 0x002fca0000201400 */
[----:B------:R-:W-:-:S04]  /*05c0*/  FFMA R3, R0, -1.5707962512969970703, R7 ;  /* 0xbfc90fda00037823 */ /* 0x000fc80000000007 */
[----:B------:R-:W-:-:S04]  /*05d0*/  FFMA R3, R0, -7.5497894158615963534e-08, R3 ;  /* 0xb3a2216800037823 */ /* 0x000fc80000000003 */
[----:B------:R-:W-:Y:S01]  /*05e0*/  FFMA R9, R0, -5.3903029534742383927e-15, R3 ;  /* 0xa7c234c500097823 */ /* 0x000fe20000000003 */
[----:B0-----:R-:W-:-:S07]  /*05f0*/  @P5 FMUL R9, RZ, R7 ;  /* 0x00000007ff095220 */ /* 0x001fce0000400000 */
.L_x_12:
[----:B------:R-:W-:Y:S01]  /*0600*/  ISETP.NE.AND P1, PT, R18, RZ, PT ;  /* 0x000000ff1200720c */ /* 0x000fe20003f25270 */
[----:B------:R-:W-:Y:S01]  /*0610*/  BSSY.RECONVERGENT B0, `(.L_x_7) ;  /* 0x000005c000007945 */ /* 0x000fe20003800200 */
[----:B------:R-:W-:Y:S02]  /*0620*/  IMAD.MOV.U32 R17, RZ, RZ, R9 ;  /* 0x000000ffff117224 */ /* 0x000fe400078e0009 */
[----:B------:R-:W-:Y:S02]  /*0630*/  FSETP.EQ.OR P0, PT, |R7|, +INF , !P1 ;  /* 0x7f8000000700780b */ /* 0x000fe40004f02600 */
[----:B------:R-:W-:-:S11]  /*0640*/  SEL R0, R8, RZ, !P1 ;  /* 0x000000ff08007207 */ /* 0x000fd60004800000 */
[----:B------:R-:W-:Y:S05]  /*0650*/  @P0 BRA `(.L_x_8) ;  /* 0x00000004005c0947 */ /* 0x000fea0003800000 */
[----:B------:R-:W-:Y:S02]  /*0660*/  HFMA2 R23, -RZ, RZ, 0, 0 ;  /* 0x00000000ff177431 */ /* 0x000fe400000001ff */
[----:B------:R-:W-:Y:S01]  /*0670*/  IMAD.MOV.U32 R17, RZ, RZ, RZ ;  /* 0x000000ffff117224 */ /* 0x000fe200078e00ff */
[----:B------:R-:W0:Y:S01]  /*0680*/  LDCU.64 UR10, c[0x4][URZ] ;  /* 0x01000000ff0a77ac */ /* 0x000e220008000a00 */
[----:B------:R-:W-:Y:S01]  /*0690*/  UMOV UR6, URZ ;  /* 0x000000ff00067c82 */ /* 0x000fe20008000000 */
[----:B------:R-:W-:-:S05]  /*06a0*/  UMOV UR5, URZ ;  /* 0x000000ff00057c82 */ /* 0x000fca0008000000 */
.L_x_9:
[----:B0-----:R-:W-:Y:S01]  /*06b0*/  IMAD.U32 R2, RZ, RZ, UR10 ;  /* 0x0000000aff027e24 */ /* 0x001fe2000f8e00ff */
[----:B------:R-:W-:-:S05]  /*06c0*/  MOV R3, UR11 ;  /* 0x0000000b00037c02 */ /* 0x000fca0008000f00 */
[----:B------:R-:W2:Y:S01]  /*06d0*/  LDG.E.CONSTANT R2, desc[UR8][R2.64] ;  /* 0x0000000802027981 */ /* 0x000ea2000c1e9900 */
[----:B------:R-:W-:Y:S01]  /*06e0*/  UIADD3 UR5, UPT, UPT, UR5, 0x1, URZ ;  /* 0x0000000105057890 */ /* 0x000fe2000fffe0ff */
[C---:B------:R-:W-:Y:S01]  /*06f0*/  ISETP.EQ.AND P0, PT, R17.reuse, RZ, PT ;  /* 0x000000ff1100720c */ /* 0x040fe20003f02270 */
[----:B------:R-:W-:Y:S01]  /*0700*/  UIADD3 UR10, UP1, UPT, UR10, 0x4, URZ ;  /* 0x000000040a0a7890 */ /* 0x000fe2000ff3e0ff */
[C---:B------:R-:W-:Y:S01]  /*0710*/  ISETP.EQ.AND P1, PT, R17.reuse, 0x4, PT ;  /* 0x000000041100780c */ /* 0x040fe20003f22270 */
[----:B------:R-:W-:Y:S01]  /*0720*/  UISETP.NE.AND UP0, UPT, UR5, 0x6, UPT ;  /* 0x000000060500788c */ /* 0x000fe2000bf05270 */
[C---:B------:R-:W-:Y:S01]  /*0730*/  ISETP.EQ.AND P3, PT, R17.reuse, 0xc, PT ;  /* 0x0000000c1100780c */ /* 0x040fe20003f62270 */
[----:B------:R-:W-:Y:S01]  /*0740*/  UIADD3.X UR11, UPT, UPT, URZ, UR11, URZ, UP1, !UPT ;  /* 0x0000000bff0b7290 */ /* 0x000fe20008ffe4ff */
[C---:B------:R-:W-:Y:S02]  /*0750*/  ISETP.EQ.AND P4, PT, R17.reuse, 0x10, PT ;  /* 0x000000101100780c */ /* 0x040fe40003f82270 */
[----:B------:R-:W-:Y:S01]  /*0760*/  ISETP.EQ.AND P5, PT, R17, 0x14, PT ;  /* 0x000000141100780c */ /* 0x000fe20003fa2270 */
[----:B--2---:R-:W-:-:S03]  /*0770*/  IMAD.WIDE.U32 R4, R2, R11, RZ ;  /* 0x0000000b02047225 */ /* 0x004fc600078e00ff */
[----:B------:R-:W-:-:S04]  /*0780*/  IADD3 R0, P2, PT, R4, R23, RZ ;  /* 0x0000001704007210 */ /* 0x000fc80007f5e0ff */
[----:B------:R-:W-:Y:S01]  /*0790*/  IADD3.X R23, PT, PT, R5, UR6, RZ, P2, !PT ;  /* 0x0000000605177c10 */ /* 0x000fe200097fe4ff */
[--C-:B------:R-:W-:Y:S01]  /*07a0*/  @P0 IMAD.MOV.U32 R14, RZ, RZ, R0.reuse ;  /* 0x000000ffff0e0224 */ /* 0x100fe200078e0000 */
[C---:B------:R-:W-:Y:S01]  /*07b0*/  ISETP.EQ.AND P2, PT, R17.reuse, 0x8, PT ;  /* 0x000000081100780c */ /* 0x040fe20003f42270 */
[--C-:B------:R-:W-:Y:S02]  /*07c0*/  @P1 IMAD.MOV.U32 R19, RZ, RZ, R0.reuse ;  /* 0x000000ffff131224 */ /* 0x100fe400078e0000 */
[----:B------:R-:W-:Y:S01]  /*07d0*/  @P5 MOV R16, R0 ;  /* 0x0000000000105202 */ /* 0x000fe20000000f00 */
[--C-:B------:R-:W-:Y:S02]  /*07e0*/  @P3 IMAD.MOV.U32 R21, RZ, RZ, R0.reuse ;  /* 0x000000ffff153224 */ /* 0x100fe400078e0000 */
[----:B------:R-:W-:Y:S02]  /*07f0*/  @P4 IMAD.MOV.U32 R22, RZ, RZ, R0 ;  /* 0x000000ffff164224 */ /* 0x000fe400078e0000 */
[----:B------:R-:W-:-:S05]  /*0800*/  VIADD R17, R17, 0x4 ;  /* 0x0000000411117836 */ /* 0x000fca0000000000 */
[----:B------:R-:W-:Y:S01]  /*0810*/  @P2 MOV R20, R0 ;  /* 0x0000000000142202 */ /* 0x000fe20000000f00 */
[----:B------:R-:W-:Y:S06]  /*0820*/  BRA.U UP0, `(.L_x_9) ;  /* 0xfffffffd00a07547 */ /* 0x000fec000b83ffff */
[C---:B------:R-:W-:Y:S01]  /*0830*/  ISETP.EQ.AND P3, PT, R13.reuse, -0x18, PT ;  /* 0xffffffe80d00780c */ /* 0x040fe20003f62270 */
[----:B------:R-:W-:Y:S01]  /*0840*/  BSSY.RECONVERGENT B1, `(.L_x_10) ;  /* 0x0000027000017945 */ /* 0x000fe20003800200 */
[C---:B------:R-:W-:Y:S02]  /*0850*/  ISETP.EQ.AND P4, PT, R13.reuse, -0x14, PT ;  /* 0xffffffec0d00780c */ /* 0x040fe40003f82270 */
[C---:B------:R-:W-:Y:S02]  /*0860*/  ISETP.EQ.AND P0, PT, R13.reuse, -0x10, PT ;  /* 0xfffffff00d00780c */ /* 0x040fe40003f02270 */
[C---:B------:R-:W-:Y:S02]  /*0870*/  ISETP.EQ.AND P1, PT, R13.reuse, -0xc, PT ;  /* 0xfffffff40d00780c */ /* 0x040fe40003f22270 */
[C---:B------:R-:W-:Y:S02]  /*0880*/  ISETP.EQ.AND P2, PT, R13.reuse, -0x8, PT ;  /* 0xfffffff80d00780c */ /* 0x040fe40003f42270 */
[----:B------:R-:W-:-:S02]  /*0890*/  ISETP.EQ.AND P5, PT, R13, 0x4, PT ;  /* 0x000000040d00780c */ /* 0x000fc40003fa2270 */
[----:B------:R-:W-:Y:S01]  /*08a0*/  ISETP.NE.AND P6, PT, R10, RZ, PT ;  /* 0x000000ff0a00720c */ /* 0x000fe20003fc5270 */
[----:B------:R-:W-:Y:S01]  /*08b0*/  @P3 IMAD.MOV.U32 R17, RZ, RZ, R14 ;  /* 0x000000ffff113224 */ /* 0x000fe200078e000e */
[C---:B------:R-:W-:Y:S01]  /*08c0*/  ISETP.EQ.AND P3, PT, R13.reuse, -0x4, PT ;  /* 0xfffffffc0d00780c */ /* 0x040fe20003f62270 */
[--C-:B------:R-:W-:Y:S01]  /*08d0*/  @P4 IMAD.MOV.U32 R17, RZ, RZ, R19.reuse ;  /* 0x000000ffff114224 */ /* 0x100fe200078e0013 */
[----:B------:R-:W-:Y:S01]  /*08e0*/  @P4 MOV R0, R14 ;  /* 0x0000000e00004202 */ /* 0x000fe20000000f00 */
[----:B------:R-:W-:Y:S01]  /*08f0*/  @P0 IMAD.MOV.U32 R0, RZ, RZ, R19 ;  /* 0x000000ffff000224 */ /* 0x000fe200078e0013 */
[----:B------:R-:W-:Y:S01]  /*0900*/  ISETP.EQ.AND P4, PT, R13, RZ, PT ;  /* 0x000000ff0d00720c */ /* 0x000fe20003f82270 */
[----:B------:R-:W-:Y:S01]  /*0910*/  @P1 IMAD.MOV.U32 R0, RZ, RZ, R20 ;  /* 0x000000ffff001224 */ /* 0x000fe200078e0014 */
[----:B------:R-:W-:Y:S01]  /*0920*/  @P0 MOV R17, R20 ;  /* 0x0000001400110202 */ /* 0x000fe20000000f00 */
[----:B------:R-:W-:Y:S01]  /*0930*/  @P1 IMAD.MOV.U32 R17, RZ, RZ, R21 ;  /* 0x000000ffff111224 */ /* 0x000fe200078e0015 */
[----:B------:R-:W-:Y:S01]  /*0940*/  @P2 MOV R0, R21 ;  /* 0x0000001500002202 */ /* 0x000fe20000000f00 */
[----:B------:R-:W-:-:S04]  /*0950*/  @P2 IMAD.MOV.U32 R17, RZ, RZ, R22 ;  /* 0x000000ffff112224 */ /* 0x000fc800078e0016 */
[----:B------:R-:W-:Y:S01]  /*0960*/  @P3 IMAD.MOV.U32 R0, RZ, RZ, R22 ;  /* 0x000000ffff003224 */ /* 0x000fe200078e0016 */
[----:B------:R-:W-:-:S03]  /*0970*/  @P3 MOV R17, R16 ;  /* 0x0000001000113202 */ /* 0x000fc60000000f00 */
[----:B------:R-:W-:Y:S01]  /*0980*/  @P4 IMAD.MOV.U32 R0, RZ, RZ, R16 ;  /* 0x000000ffff004224 */ /* 0x000fe200078e0010 */
[----:B------:R-:W-:Y:S01]  /*0990*/  @P4 MOV R17, R23 ;  /* 0x0000001700114202 */ /* 0x000fe20000000f00 */
[----:B------:R-:W-:-:S05]  /*09a0*/  @P5 IMAD.MOV.U32 R0, RZ, RZ, R23 ;  /* 0x000000ffff005224 */ /* 0x000fca00078e0017 */
[----:B------:R-:W-:Y:S01]  /*09b0*/  MOV R3, R0 ;  /* 0x0000000000037202 */ /* 0x000fe20000000f00 */
[----:B------:R-:W-:Y:S06]  /*09c0*/  @!P6 BRA `(.L_x_11) ;  /* 0x000000000038e947 */ /* 0x000fec0003800000 */
[----:B------:R-:W-:Y:S01]  /*09d0*/  @P0 IMAD.MOV.U32 R5, RZ, RZ, R14 ;  /* 0x000000ffff050224 */ /* 0x000fe200078e000e */
[----:B------:R-:W-:Y:S02]  /*09e0*/  ISETP.EQ.AND P0, PT, R13, 0x8, PT ;  /* 0x000000080d00780c */ /* 0x000fe40003f02270 */
[----:B------:R-:W-:Y:S01]  /*09f0*/  @P1 MOV R5, R19 ;  /* 0x0000001300051202 */ /* 0x000fe20000000f00 */
[----:B------:R-:W-:Y:S01]  /*0a00*/  @P2 IMAD.MOV.U32 R5, RZ, RZ, R20 ;  /* 0x000000ffff052224 */ /* 0x000fe200078e0014 */
[----:B------:R-:W-:Y:S01]  /*0a10*/  @P3 MOV R5, R21 ;  /* 0x0000001500053202 */ /* 0x000fe20000000f00 */
[----:B------:R-:W-:Y:S01]  /*0a20*/  @P4 IMAD.MOV.U32 R5, RZ, RZ, R22 ;  /* 0x000000ffff054224 */ /* 0x000fe200078e0016 */
[----:B------:R-:W-:Y:S02]  /*0a30*/  @P5 MOV R5, R16 ;  /* 0x0000001000055202 */ /* 0x000fe40000000f00 */
[----:B------:R-:W-:Y:S02]  /*0a40*/  SHF.L.U32 R2, R3, R10, RZ ;  /* 0x0000000a03027219 */ /* 0x000fe400000006ff */
[----:B------:R-:W-:-:S02]  /*0a50*/  SHF.R.U32.HI R0, RZ, R12, R3 ;  /* 0x0000000cff007219 */ /* 0x000fc40000011603 */
[----:B------:R-:W-:Y:S01]  /*0a60*/  SHF.L.U32 R17, R17, R10, RZ ;  /* 0x0000000a11117219 */ /* 0x000fe200000006ff */
[----:B------:R-:W-:-:S03]  /*0a70*/  @P0 IMAD.MOV.U32 R5, RZ, RZ, R23 ;  /* 0x000000ffff050224 */ /* 0x000fc600078e0017 */
[----:B------:R-:W-:Y:S02]  /*0a80*/  IADD3 R17, PT, PT, R17, R0, RZ ;  /* 0x0000000011117210 */ /* 0x000fe40007ffe0ff */
[----:B------:R-:W-:-:S05]  /*0a90*/  SHF.R.U32.HI R3, RZ, R12, R5 ;  /* 0x0000000cff037219 */ /* 0x000fca0000011605 */
[----:B------:R-:W-:-:S07]  /*0aa0*/  IMAD.IADD R3, R2, 0x1, R3 ;  /* 0x0000000102037824 */ /* 0x000fce00078e0203 */
.L_x_11:
[----:B------:R-:W-:Y:S05]  /*0ab0*/  BSYNC.RECONVERGENT B1 ;  /* 0x0000000000017941 */ /* 0x000fea0003800200 */
.L_x_10:
[C---:B------:R-:W-:Y:S01]  /*0ac0*/  SHF.L.W.U32.HI R0, R3.reuse, 0x2, R17 ;  /* 0x0000000203007819 */ /* 0x040fe20000010e11 */
[----:B------:R-:W-:Y:S01]  /*0ad0*/  UMOV UR6, 0x54442d19 ;  /* 0x54442d1900067882 */ /* 0x000fe20000000000 */
[----:B------:R-:W-:Y:S01]  /*0ae0*/  SHF.L.U32 R3, R3, 0x2, RZ ;  /* 0x0000000203037819 */ /* 0x000fe200000006ff */
[----:B------:R-:W-:Y:S01]  /*0af0*/  UMOV UR7, 0x3bf921fb ;  /* 0x3bf921fb00077882 */ /* 0x000fe20000000000 */
[----:B------:R-:W-:Y:S02]  /*0b00*/  SHF.R.S32.HI R4, RZ, 0x1f, R0 ;  /* 0x0000001fff047819 */ /* 0x000fe40000011400 */
[----:B------:R-:W-:Y:S02]  /*0b10*/  ISETP.GE.AND P0, PT, R7, RZ, PT ;  /* 0x000000ff0700720c */ /* 0x000fe40003f06270 */
[C---:B------:R-:W-:Y:S02]  /*0b20*/  LOP3.LUT R2, R4.reuse, R3, RZ, 0x3c, !PT ;  /* 0x0000000304027212 */ /* 0x040fe400078e3cff */
[----:B------:R-:W-:-:S02]  /*0b30*/  LOP3.LUT R3, R4, R0, RZ, 0x3c, !PT ;  /* 0x0000000004037212 */ /* 0x000fc400078e3cff */
[----:B------:R-:W-:Y:S02]  /*0b40*/  SHF.R.U32.HI R17, RZ, 0x1e, R17 ;  /* 0x0000001eff117819 */ /* 0x000fe40000011611 */
[C---:B------:R-:W-:Y:S02]  /*0b50*/  LOP3.LUT R23, R0.reuse, R7, RZ, 0x3c, !PT ;  /* 0x0000000700177212 */ /* 0x040fe400078e3cff */
[----:B------:R-:W0:Y:S01]  /*0b60*/  I2F.F64.S64 R2, R2 ;  /* 0x0000000200027312 */ /* 0x000e220000301c00 */
[----:B------:R-:W-:Y:S02]  /*0b70*/  LEA.HI R0, R0, R17, RZ, 0x1 ;  /* 0x0000001100007211 */ /* 0x000fe400078f08ff */
[----:B------:R-:W-:-:S03]  /*0b80*/  ISETP.GE.AND P1, PT, R23, RZ, PT ;  /* 0x000000ff1700720c */ /* 0x000fc60003f26270 */
[----:B------:R-:W-:Y:S01]  /*0b90*/  @!P0 IMAD.MOV R0, RZ, RZ, -R0 ;  /* 0x000000ffff008224 */ /* 0x000fe200078e0a00 */
[----:B0-----:R-:W-:-:S10]  /*0ba0*/  DMUL R4, R2, UR6 ;  /* 0x0000000602047c28 */ /* 0x001fd40008000000 */
[----:B------:R-:W0:Y:S02]  /*0bb0*/  F2F.F32.F64 R4, R4 ;  /* 0x0000000400047310 */ /* 0x000e240000301000 */
[----:B0-----:R-:W-:-:S07]  /*0bc0*/  FSEL R17, -R4, R4, !P1 ;  /* 0x0000000404117208 */ /* 0x001fce0004800100 */
.L_x_8:
[----:B------:R-:W-:Y:S05]  /*0bd0*/  BSYNC.RECONVERGENT B0 ;  /* 0x0000000000007941 */ /* 0x000fea0003800200 */
.L_x_7:
[----:B------:R-:W-:Y:S01]  /*0be0*/  MOV R2, 0x37cbac00 ;  /* 0x37cbac0000027802 */ /* 0x000fe20000000f00 */
[----:B------:R-:W-:Y:S01]  /*0bf0*/  FMUL R3, R17, R17 ;  /* 0x0000001111037220 */ /* 0x000fe20000400000 */
[----:B------:R-:W-:Y:S01]  /*0c00*/  LOP3.LUT R4, R0, 0x1, RZ, 0xc0, !PT ;  /* 0x0000000100047812 */ /* 0x000fe200078ec0ff */
[----:B------:R-:W-:Y:S01]  /*0c10*/  UIADD3 UR4, UPT, UPT, UR4, 0x1, URZ ;  /* 0x0000000104047890 */ /* 0x000fe2000fffe0ff */
[----:B------:R-:W-:Y:S01]  /*0c20*/  MOV R5, 0x3effffff ;  /* 0x3effffff00057802 */ /* 0x000fe20000000f00 */
[----:B------:R-:W-:Y:S01]  /*0c30*/  FFMA R2, R3, R2, -0.0013887860113754868507 ;  /* 0xbab607ed03027423 */ /* 0x000fe20000000002 */
[----:B------:R-:W-:Y:S01]  /*0c40*/  ISETP.NE.U32.AND P0, PT, R4, 0x1, PT ;  /* 0x000000010400780c */ /* 0x000fe20003f05070 */
[----:B------:R-:W-:Y:S01]  /*0c50*/  IMAD.MOV.U32 R4, RZ, RZ, 0x3d2aaabb ;  /* 0x3d2aaabbff047424 */ /* 0x000fe200078e00ff */
[----:B------:R-:W-:Y:S01]  /*0c60*/  LOP3.LUT P1, RZ, R0, 0x2, RZ, 0xc0, !PT ;  /* 0x0000000200ff7812 */ /* 0x000fe2000782c0ff */
[----:B------:R-:W-:Y:S01]  /*0c70*/  UISETP.NE.AND UP0, UPT, UR4, 0x3e8, UPT ;  /* 0x000003e80400788c */ /* 0x000fe2000bf05270 */
[----:B------:R-:W-:-:S02]  /*0c80*/  FSEL R2, R2, -0.00019574658654164522886, !P0 ;  /* 0xb94d415302027808 */ /* 0x000fc40004000000 */
[----:B------:R-:W-:Y:S02]  /*0c90*/  FSEL R4, R4, 0.0083327032625675201416, !P0 ;  /* 0x3c0885e404047808 */ /* 0x000fe40004000000 */
[----:B------:R-:W-:Y:S02]  /*0ca0*/  FSEL R0, R17, 1, P0 ;  /* 0x3f80000011007808 */ /* 0x000fe40000000000 */
[----:B------:R-:W-:Y:S01]  /*0cb0*/  FSEL R17, -R5, -0.16666662693023681641, !P0 ;  /* 0xbe2aaaa805117808 */ /* 0x000fe20004000100 */
[C---:B------:R-:W-:Y:S02]  /*0cc0*/  FFMA R2, R3.reuse, R2, R4 ;  /* 0x0000000203027223 */ /* 0x040fe40000000004 */
[C---:B------:R-:W-:Y:S02]  /*0cd0*/  FFMA R5, R3.reuse, R0, RZ ;  /* 0x0000000003057223 */ /* 0x040fe400000000ff */
[----:B------:R-:W-:-:S04]  /*0ce0*/  FFMA R2, R3, R2, R17 ;  /* 0x0000000203027223 */ /* 0x000fc80000000011 */
[----:B------:R-:W-:-:S04]  /*0cf0*/  FFMA R0, R5, R2, R0 ;  /* 0x0000000205007223 */ /* 0x000fc80000000000 */
[----:B------:R-:W-:-:S04]  /*0d00*/  @P1 FADD R0, RZ, -R0 ;  /* 0x80000000ff001221 */ /* 0x000fc80000000000 */
[----:B------:R-:W-:Y:S01]  /*0d10*/  FADD R15, R0, R15 ;  /* 0x0000000f000f7221 */ /* 0x000fe20000000000 */
[----:B------:R-:W-:Y:S06]  /*0d20*/  BRA.U UP0, `(.L_x_12) ;  /* 0xfffffff900347547 */ /* 0x000fec000b83ffff */
[----:B------:R-:W0:Y:S02]  /*0d30*/  LDC.64 R2, c[0x0][0x380] ;  /* 0x0000e000ff027b82 */ /* 0x000e240000000a00 */
[----:B0-----:R-:W-:-:S05]  /*0d40*/  IMAD.WIDE R6, R6, 0x4, R2 ;  /* 0x0000000406067825 */ /* 0x001fca00078e0202 */
[----:B------:R-:W-:Y:S01]  /*0d50*/  STG.E desc[UR8][R6.64], R15 ;  /* 0x0000000f06007986 */ /* 0x000fe2000c101908 */
[----:B------:R-:W-:Y:S05]  /*0d60*/  EXIT ;  /* 0x000000000000794d */ /* 0x000fea0003800000 */
.L_x_13:
        /* <DEDUP_REMOVED lines=9> */
.L_x_18:


//--------------------- .nv.global.init           --------------------------
	.section	.nv.global.init,"aw",@progbits
	.align	4
.nv.global.init:
	.type		__cudart_i2opi_f,@object
	.size		__cudart_i2opi_f,(.L_0 - __cudart_i2opi_f)
__cudart_i2opi_f:
        /*0000*/ 	.byte	0x41, 0x90, 0x43, 0x3c, 0x99, 0x95, 0x62, 0xdb, 0xc0, 0xdd, 0x34, 0xf5, 0xd1, 0x57, 0x27, 0xfc
        /*0010*/ 	.byte	0x29, 0x15, 0x44, 0x4e, 0x6e, 0x83, 0xf9, 0xa2
.L_0:


//--------------------- .nv.shared.reserved.0     --------------------------
	.section	.nv.shared.reserved.0,"aw",@nobits
	.weak		__nv_reservedSMEM_offset_0_alias
	.size		__nv_reservedSMEM_offset_0_alias, 0, 64
	.other		__nv_reservedSMEM_offset_0_alias,@"STO_CUDA_RESERVED_SHARED STV_DEFAULT"
__nv_reservedSMEM_offset_0_alias:
	.zero		0
	.zero		64


//--------------------- .nv.constant0._Z13matrix_stressPfS_S_ --------------------------
	.section	.nv.constant0._Z13matrix_stressPfS_S_,"a",@progbits
	.sectionflags	@""
	.align	4
.nv.constant0._Z13matrix_stressPfS_S_:
	.zero		920


//--------------------- .nv.constant0._Z13atomic_stressPf --------------------------
	.section	.nv.constant0._Z13atomic_stressPf,"a",@progbits
	.sectionflags	@""
	.align	4
.nv.constant0._Z13atomic_stressPf:
	.zero		904


//--------------------- .nv.constant0._Z9xu_stressPf --------------------------
	.section	.nv.constant0._Z9xu_stressPf,"a",@progbits
	.sectionflags	@""
	.align	4
.nv.constant0._Z9xu_stressPf:
	.zero		904


//--------------------- .nv.constant0._Z13memory_stressPf --------------------------
	.section	.nv.constant0._Z13memory_stressPf,"a",@progbits
	.sectionflags	@""
	.align	4
.nv.constant0._Z13memory_stressPf:
	.zero		904


//--------------------- .nv.constant0._Z14compute_stressPf --------------------------
	.section	.nv.constant0._Z14compute_stressPf,"a",@progbits
	.sectionflags	@""
	.align	4
.nv.constant0._Z14compute_stressPf:
	.zero		904


//--------------------- SYMBOLS --------------------------

	.type		.nv.reservedSmem.offset0,@object
	.size		.nv.reservedSmem.offset0,0x4
